	.target	sm_100a

	.elftype	@"ET_EXEC"


//--------------------- .note.nv.tkinfo           --------------------------
	.section	.note.nv.tkinfo,"",@"SHT_NOTE"
	.sectionflags	@"SHF_NOTE_NV_TKINFO"
	.tkinfo
        /*0018*/ 	.word	0x00000081
        /*0030*/ 	.string	""
        /*0030*/ 	.string	"ptxas-blackwell"
        /*0030*/ 	.string	"Cuda compilation tools, release 12.9, V12.9.86"
        /*0030*/ 	.string	"Build cuda_12.9.r12.9/compiler.36037853_0"
        /*0030*/ 	.string	"-v  -suppress-debug-info  -lineinfo  -arch sm_100a "



//--------------------- .note.nv.cuver            --------------------------
	.section	.note.nv.cuver,"",@"SHT_NOTE"
	.sectionflags	@"SHF_NOTE_NV_CUVER"
        /*0018*/ 	.short	0x0001
        /*001a*/ 	.short	0x0064
        /*001c*/ 	.short	0x0001
        /*001e*/ 	.short	0x0000
        /*0020*/ 	.short	0x0001
        /*0022*/ 	.short	0x0000


//--------------------- .nv.info                  --------------------------
	.section	.nv.info,"",@"SHT_CUDA_INFO"
	.align	4


	//----- nvinfo : EIATTR_REGCOUNT
	.align		4
        /*0000*/ 	.byte	0x04, 0x2f
        /*0002*/ 	.short	(.L_4 - .L_3)
	.align		4
.L_3:
        /*0004*/ 	.word	index@(gluon_tcgen05)
        /*0008*/ 	.word	0x000000aa


	//----- nvinfo : EIATTR_FRAME_SIZE
	.align		4
.L_4:
        /*000c*/ 	.byte	0x04, 0x11
        /*000e*/ 	.short	(.L_6 - .L_5)
	.align		4
.L_5:
        /*0010*/ 	.word	index@($__internal_2_$__cuda_sm10x_tcgen05_guardrail_trap_unallocated_columns_being_dealloced)
        /*0014*/ 	.word	0x00000000


	//----- nvinfo : EIATTR_FRAME_SIZE
	.align		4
.L_6:
        /*0018*/ 	.byte	0x04, 0x11
        /*001a*/ 	.short	(.L_8 - .L_7)
	.align		4
.L_7:
        /*001c*/ 	.word	index@($__internal_1_$__cuda_sm10x_tcgen05_guardrail_trap_phase_invalid_during_alloc)
        /*0020*/ 	.word	0x00000000


	//----- nvinfo : EIATTR_FRAME_SIZE
	.align		4
.L_8:
        /*0024*/ 	.byte	0x04, 0x11
        /*0026*/ 	.short	(.L_10 - .L_9)
	.align		4
.L_9:
        /*0028*/ 	.word	index@($__internal_0_$__cuda_sm10x_tcgen05_guardrail_trap_col_being_dealloced_not_returned_by_alloc)
        /*002c*/ 	.word	0x00000000


	//----- nvinfo : EIATTR_FRAME_SIZE
	.align		4
.L_10:
        /*0030*/ 	.byte	0x04, 0x11
        /*0032*/ 	.short	(.L_12 - .L_11)
	.align		4
.L_11:
        /*0034*/ 	.word	index@(gluon_tcgen05)
        /*0038*/ 	.word	0x00000000


	//----- nvinfo : EIATTR_MIN_STACK_SIZE
	.align		4
.L_12:
        /*003c*/ 	.byte	0x04, 0x12
        /*003e*/ 	.short	(.L_14 - .L_13)
	.align		4
.L_13:
        /*0040*/ 	.word	index@(gluon_tcgen05)
        /*0044*/ 	.word	0x00000000
.L_14:


//--------------------- .nv.info.gluon_tcgen05    --------------------------
	.section	.nv.info.gluon_tcgen05,"",@"SHT_CUDA_INFO"
	.sectionflags	@""
	.align	4


	//----- nvinfo : EIATTR_CUDA_API_VERSION
	.align		4
        /*0000*/ 	.byte	0x04, 0x37
        /*0002*/ 	.short	(.L_16 - .L_15)
.L_15:
        /*0004*/ 	.word	0x00000081


	//----- nvinfo : EIATTR_KPARAM_INFO
	.align		4
.L_16:
        /*0008*/ 	.byte	0x04, 0x17
        /*000a*/ 	.short	(.L_18 - .L_17)
.L_17:
        /*000c*/ 	.word	0x00000000
        /*0010*/ 	.short	0x000a
        /*0012*/ 	.short	0x0048
        /*0014*/ 	.byte	0x00, 0xf4, 0x21, 0x00


	//----- nvinfo : EIATTR_KPARAM_INFO
	.align		4
.L_18:
        /*0018*/ 	.byte	0x04, 0x17
        /*001a*/ 	.short	(.L_20 - .L_19)
.L_19:
        /*001c*/ 	.word	0x00000000
        /*0020*/ 	.short	0x0009
        /*0022*/ 	.short	0x0040
        /*0024*/ 	.byte	0x00, 0xf4, 0x21, 0x00


	//----- nvinfo : EIATTR_KPARAM_INFO
	.align		4
.L_20:
        /*0028*/ 	.byte	0x04, 0x17
        /*002a*/ 	.short	(.L_22 - .L_21)
.L_21:
        /*002c*/ 	.word	0x00000000
        /*0030*/ 	.short	0x0008
        /*0032*/ 	.short	0x0038
        /*0034*/ 	.byte	0x00, 0xf0, 0x21, 0x00


	//----- nvinfo : EIATTR_KPARAM_INFO
	.align		4
.L_22:
        /*0038*/ 	.byte	0x04, 0x17
        /*003a*/ 	.short	(.L_24 - .L_23)
.L_23:
        /*003c*/ 	.word	0x00000000
        /*0040*/ 	.short	0x0007
        /*0042*/ 	.short	0x0030
        /*0044*/ 	.byte	0x00, 0xf0, 0x21, 0x00


	//----- nvinfo : EIATTR_KPARAM_INFO
	.align		4
.L_24:
        /*0048*/ 	.byte	0x04, 0x17
        /*004a*/ 	.short	(.L_26 - .L_25)
.L_25:
        /*004c*/ 	.word	0x00000000
        /*0050*/ 	.short	0x0006
        /*0052*/ 	.short	0x0028
        /*0054*/ 	.byte	0x00, 0xf0, 0x21, 0x00


	//----- nvinfo : EIATTR_KPARAM_INFO
	.align		4
.L_26:
        /*0058*/ 	.byte	0x04, 0x17
        /*005a*/ 	.short	(.L_28 - .L_27)
.L_27:
        /*005c*/ 	.word	0x00000000
        /*0060*/ 	.short	0x0005
        /*0062*/ 	.short	0x0020
        /*0064*/ 	.byte	0x00, 0xf0, 0x11, 0x00


	//----- nvinfo : EIATTR_KPARAM_INFO
	.align		4
.L_28:
        /*0068*/ 	.byte	0x04, 0x17
        /*006a*/ 	.short	(.L_30 - .L_29)
.L_29:
        /*006c*/ 	.word	0x00000000
        /*0070*/ 	.short	0x0004
        /*0072*/ 	.short	0x001c
        /*0074*/ 	.byte	0x00, 0xf0, 0x11, 0x00


	//----- nvinfo : EIATTR_KPARAM_INFO
	.align		4
.L_30:
        /*0078*/ 	.byte	0x04, 0x17
        /*007a*/ 	.short	(.L_32 - .L_31)
.L_31:
        /*007c*/ 	.word	0x00000000
        /*0080*/ 	.short	0x0003
        /*0082*/ 	.short	0x0018
        /*0084*/ 	.byte	0x00, 0xf0, 0x11, 0x00


	//----- nvinfo : EIATTR_KPARAM_INFO
	.align		4
.L_32:
        /*0088*/ 	.byte	0x04, 0x17
        /*008a*/ 	.short	(.L_34 - .L_33)
.L_33:
        /*008c*/ 	.word	0x00000000
        /*0090*/ 	.short	0x0002
        /*0092*/ 	.short	0x0010
        /*0094*/ 	.byte	0x00, 0xf4, 0x21, 0x00


	//----- nvinfo : EIATTR_KPARAM_INFO
	.align		4
.L_34:
        /*0098*/ 	.byte	0x04, 0x17
        /*009a*/ 	.short	(.L_36 - .L_35)
.L_35:
        /*009c*/ 	.word	0x00000000
        /*00a0*/ 	.short	0x0001
        /*00a2*/ 	.short	0x0008
        /*00a4*/ 	.byte	0x00, 0xf4, 0x21, 0x00


	//----- nvinfo : EIATTR_KPARAM_INFO
	.align		4
.L_36:
        /*00a8*/ 	.byte	0x04, 0x17
        /*00aa*/ 	.short	(.L_38 - .L_37)
.L_37:
        /*00ac*/ 	.word	0x00000000
        /*00b0*/ 	.short	0x0000
        /*00b2*/ 	.short	0x0000
        /*00b4*/ 	.byte	0x00, 0xf4, 0x21, 0x00


	//----- nvinfo : EIATTR_AT_ENTRY_FRAGMENTS
	.align		4
.L_38:
        /*00b8*/ 	.byte	0x04, 0x4f
        /*00ba*/ 	.short	(.L_40 - .L_39)


	//   ....[0]....
.L_39:
        /*00bc*/ 	.word	0x00000004


	//----- nvinfo : EIATTR_RESERVED_SMEM_USED
	.align		4
.L_40:
        /*00c0*/ 	.byte	0x01, 0x41
	.zero		2


	//----- nvinfo : EIATTR_SPARSE_MMA_MASK
	.align		4
        /*00c4*/ 	.byte	0x03, 0x50
        /*00c6*/ 	.short	0x0000


	//----- nvinfo : EIATTR_TCGEN05_1CTA_USED
	.align		4
        /*00c8*/ 	.byte	0x01, 0x51
	.zero		2


	//----- nvinfo : EIATTR_MAXREG_COUNT
	.align		4
        /*00cc*/ 	.byte	0x03, 0x1b
        /*00ce*/ 	.short	0x00ff


	//----- nvinfo : EIATTR_NUM_BARRIERS
	.align		4
        /*00d0*/ 	.byte	0x02, 0x4c
        /*00d2*/ 	.byte	0x01
	.zero		1


	//----- nvinfo : EIATTR_INT_WARP_WIDE_INSTR_OFFSETS
	.align		4
        /*00d4*/ 	.byte	0x04, 0x31
        /*00d6*/ 	.short	(.L_42 - .L_41)


	//   ....[0]....
.L_41:
        /*00d8*/ 	.word	0x00001620


	//   ....[1]....
        /*00dc*/ 	.word	0x00001640


	//   ....[2]....
        /*00e0*/ 	.word	0x000016c0


	//   ....[3]....
        /*00e4*/ 	.word	0x000019c0


	//   ....[4]....
        /*00e8*/ 	.word	0x000019d0


	//   ....[5]....
        /*00ec*/ 	.word	0x00001a30


	//   ....[6]....
        /*00f0*/ 	.word	0x00001a40


	//   ....[7]....
        /*00f4*/ 	.word	0x00001ca0


	//   ....[8]....
        /*00f8*/ 	.word	0x00001cb0


	//   ....[9]....
        /*00fc*/ 	.word	0x00001e40


	//   ....[10]....
        /*0100*/ 	.word	0x00001e70


	//   ....[11]....
        /*0104*/ 	.word	0x00001e90


	//   ....[12]....
        /*0108*/ 	.word	0x00001ed0


	//   ....[13]....
        /*010c*/ 	.word	0x00002100


	//   ....[14]....
        /*0110*/ 	.word	0x00002110


	//   ....[15]....
        /*0114*/ 	.word	0x000023b0


	//   ....[16]....
        /*0118*/ 	.word	0x000023c0


	//   ....[17]....
        /*011c*/ 	.word	0x00002fd0


	//   ....[18]....
        /*0120*/ 	.word	0x00003020


	//----- nvinfo : EIATTR_COOP_GROUP_MASK_REGIDS
	.align		4
.L_42:
        /*0124*/ 	.byte	0x04, 0x29
        /*0126*/ 	.short	(.L_44 - .L_43)


	//   ....[0]....
.L_43:
        /*0128*/ 	.word	0xffffffff


	//   ....[1]....
        /*012c*/ 	.word	0xffffffff


	//   ....[2]....
        /*0130*/ 	.word	0xffffffff


	//   ....[3]....
        /*0134*/ 	.word	0xffffffff


	//   ....[4]....
        /*0138*/ 	.word	0xffffffff


	//   ....[5]....
        /*013c*/ 	.word	0xffffffff


	//   ....[6]....
        /*0140*/ 	.word	0xffffffff


	//   ....[7]....
        /*0144*/ 	.word	0xffffffff


	//   ....[8]....
        /*0148*/ 	.word	0xffffffff


	//   ....[9]....
        /*014c*/ 	.word	0xffffffff


	//----- nvinfo : EIATTR_COOP_GROUP_INSTR_OFFSETS
	.align		4
.L_44:
        /*0150*/ 	.byte	0x04, 0x28
        /*0152*/ 	.short	(.L_46 - .L_45)


	//   ....[0]....
.L_45:
        /*0154*/ 	.word	0x00000050


	//   ....[1]....
        /*0158*/ 	.word	0x00000310


	//   ....[2]....
        /*015c*/ 	.word	0x000004f0


	//   ....[3]....
        /*0160*/ 	.word	0x000009a0


	//   ....[4]....
        /*0164*/ 	.word	0x00000ae0


	//   ....[5]....
        /*0168*/ 	.word	0x00000f50


	//   ....[6]....
        /*016c*/ 	.word	0x00001090


	//   ....[7]....
        /*0170*/ 	.word	0x000014e0


	//   ....[8]....
        /*0174*/ 	.word	0x00002e60


	//   ....[9]....
        /*0178*/ 	.word	0x000030d0


	//----- nvinfo : EIATTR_VRC_CTA_INIT_COUNT
	.align		4
.L_46:
        /*017c*/ 	.byte	0x02, 0x4a
        /*017e*/ 	.byte	0x80
	.zero		1


	//----- nvinfo : EIATTR_MBARRIER_INSTR_OFFSETS
	.align		4
        /*0180*/ 	.byte	0x04, 0x39
        /*0182*/ 	.short	(.L_48 - .L_47)


	//   ....[0]....
.L_47:
        /*0184*/ 	.word	0x000016e0
        /*0188*/ 	.word	0x000000ff
        /*018c*/ 	.word	0x00012000
        /*0190*/ 	.short	0x0100
        /*0192*/ 	.byte	0x0c
	.zero		1


	//   ....[1]....
        /*0194*/ 	.word	0x000016f0
        /*0198*/ 	.word	0x000000ff
        /*019c*/ 	.word	0x00012020
        /*01a0*/ 	.short	0x0100
        /*01a2*/ 	.byte	0x0c
	.zero		1


	//   ....[2]....
        /*01a4*/ 	.word	0x000017a0
        /*01a8*/ 	.word	0x000000ff
        /*01ac*/ 	.word	0x00012008
        /*01b0*/ 	.short	0x0100
        /*01b2*/ 	.byte	0x0c
	.zero		1


	//   ....[3]....
        /*01b4*/ 	.word	0x000017b0
        /*01b8*/ 	.word	0x000000ff
        /*01bc*/ 	.word	0x00012028
        /*01c0*/ 	.short	0x0100
        /*01c2*/ 	.byte	0x0c
	.zero		1


	//   ....[4]....
        /*01c4*/ 	.word	0x000018c0
        /*01c8*/ 	.word	0x000000ff
        /*01cc*/ 	.word	0x00012010
        /*01d0*/ 	.short	0x0100
        /*01d2*/ 	.byte	0x0c
	.zero		1


	//   ....[5]....
        /*01d4*/ 	.word	0x000018d0
        /*01d8*/ 	.word	0x000000ff
        /*01dc*/ 	.word	0x00012030
        /*01e0*/ 	.short	0x0100
        /*01e2*/ 	.byte	0x0c
	.zero		1


	//   ....[6]....
        /*01e4*/ 	.word	0x00001ad0
        /*01e8*/ 	.word	0x000000ff
        /*01ec*/ 	.word	0x00012000
        /*01f0*/ 	.short	0x010a
        /*01f2*/ 	.byte	0x0c
	.zero		1


	//   ....[7]....
        /*01f4*/ 	.word	0x00001d00
        /*01f8*/ 	.word	0x000000ff
        /*01fc*/ 	.word	0x00012020
        /*0200*/ 	.short	0x010a
        /*0202*/ 	.byte	0x0c
	.zero		1


	//   ....[8]....
        /*0204*/ 	.word	0x00001f50
        /*0208*/ 	.word	0x000000ff
        /*020c*/ 	.word	0x00012000
        /*0210*/ 	.short	0x010a
        /*0212*/ 	.byte	0x12
	.zero		1


	//   ....[9]....
        /*0214*/ 	.word	0x00002150
        /*0218*/ 	.word	0x000000ff
        /*021c*/ 	.word	0x00012020
        /*0220*/ 	.short	0x010a
        /*0222*/ 	.byte	0x12
	.zero		1


	//   ....[10]....
        /*0224*/ 	.word	0x00002220
        /*0228*/ 	.word	0x000000ff
        /*022c*/ 	.word	0x00012000
        /*0230*/ 	.short	0x0108
        /*0232*/ 	.byte	0x0c
	.zero		1


	//   ....[11]....
        /*0234*/ 	.word	0x00002230
        /*0238*/ 	.word	0x000000ff
        /*023c*/ 	.word	0x00012020
        /*0240*/ 	.short	0x0108
        /*0242*/ 	.byte	0x0c
	.zero		1


	//   ....[12]....
        /*0244*/ 	.word	0x00002280
        /*0248*/ 	.word	0x000000ff
        /*024c*/ 	.word	0x00012008
        /*0250*/ 	.short	0x0108
        /*0252*/ 	.byte	0x0c
	.zero		1


	//   ....[13]....
        /*0254*/ 	.word	0x00002290
        /*0258*/ 	.word	0x000000ff
        /*025c*/ 	.word	0x00012028
        /*0260*/ 	.short	0x0108
        /*0262*/ 	.byte	0x0c
	.zero		1


	//   ....[14]....
        /*0264*/ 	.word	0x000022e0
        /*0268*/ 	.word	0x000000ff
        /*026c*/ 	.word	0x00012010
        /*0270*/ 	.short	0x0108
        /*0272*/ 	.byte	0x0c
	.zero		1


	//   ....[15]....
        /*0274*/ 	.word	0x000022f0
        /*0278*/ 	.word	0x000000ff
        /*027c*/ 	.word	0x00012030
        /*0280*/ 	.short	0x0108
        /*0282*/ 	.byte	0x0c
	.zero		1


	//   ....[16]....
        /*0284*/ 	.word	0x000030f0
        /*0288*/ 	.word	0x000000ff
        /*028c*/ 	.word	0x00012000
        /*0290*/ 	.short	0x010a
        /*0292*/ 	.byte	0x0c
	.zero		1


	//   ....[17]....
        /*0294*/ 	.word	0x00003120
        /*0298*/ 	.word	0x000000ff
        /*029c*/ 	.word	0x00012020
        /*02a0*/ 	.short	0x010a
        /*02a2*/ 	.byte	0x0c
	.zero		1


	//   ....[18]....
        /*02a4*/ 	.word	0x00003150
        /*02a8*/ 	.word	0x000000ff
        /*02ac*/ 	.word	0x00012000
        /*02b0*/ 	.short	0x010a
        /*02b2*/ 	.byte	0x12
	.zero		1


	//   ....[19]....
        /*02b4*/ 	.word	0x00003180
        /*02b8*/ 	.word	0x000000ff
        /*02bc*/ 	.word	0x00012020
        /*02c0*/ 	.short	0x010a
        /*02c2*/ 	.byte	0x12
	.zero		1


	//----- nvinfo : EIATTR_NUM_MBARRIERS
	.align		4
.L_48:
        /*02c4*/ 	.byte	0x03, 0x38
        /*02c6*/ 	.short	0x0006


	//----- nvinfo : EIATTR_EXIT_INSTR_OFFSETS
	.align		4
        /*02c8*/ 	.byte	0x04, 0x1c
        /*02ca*/ 	.short	(.L_50 - .L_49)


	//   ....[0]....
.L_49:
        /*02cc*/ 	.word	0x000030e0


	//----- nvinfo : EIATTR_REQNTID
	.align		4
.L_50:
        /*02d0*/ 	.byte	0x04, 0x10
        /*02d2*/ 	.short	(.L_52 - .L_51)
.L_51:
        /*02d4*/ 	.word	0x00000080
        /*02d8*/ 	.word	0x00000001
        /*02dc*/ 	.word	0x00000001


	//----- nvinfo : EIATTR_CRS_STACK_SIZE
	.align		4
.L_52:
        /*02e0*/ 	.byte	0x04, 0x1e
        /*02e2*/ 	.short	(.L_54 - .L_53)
.L_53:
        /*02e4*/ 	.word	0x00000000


	//----- nvinfo : EIATTR_CBANK_PARAM_SIZE
	.align		4
.L_54:
        /*02e8*/ 	.byte	0x03, 0x19
        /*02ea*/ 	.short	0x0050


	//----- nvinfo : EIATTR_PARAM_CBANK
	.align		4
        /*02ec*/ 	.byte	0x04, 0x0a
        /*02ee*/ 	.short	(.L_56 - .L_55)
	.align		4
.L_55:
        /*02f0*/ 	.word	index@(.nv.constant0.gluon_tcgen05)
        /*02f4*/ 	.short	0x0380
        /*02f6*/ 	.short	0x0050


	//----- nvinfo : EIATTR_SW_WAR
	.align		4
.L_56:
        /*02f8*/ 	.byte	0x04, 0x36
        /*02fa*/ 	.short	(.L_58 - .L_57)
.L_57:
        /*02fc*/ 	.word	0x00000008
.L_58:


//--------------------- .nv.compat                --------------------------
	.section	.nv.compat,"",@"SHT_CUDA_COMPAT_INFO"
	.align	4
        /*0000*/ 	.byte	0x02, 0x02, 0x02, 0x00, 0x02, 0x05, 0x05, 0x00, 0x02, 0x03, 0x03, 0x00, 0x02, 0x06, 0x01, 0x00


//--------------------- .nv.callgraph             --------------------------
	.section	.nv.callgraph,"",@"SHT_CUDA_CALLGRAPH"
	.align	4
	.sectionentsize	8
	.align		4
        /*0000*/ 	.word	0x00000000
	.align		4
        /*0004*/ 	.word	0xffffffff
	.align		4
        /*0008*/ 	.word	0x00000000
	.align		4
        /*000c*/ 	.word	0xfffffffe
	.align		4
        /*0010*/ 	.word	0x00000000
	.align		4
        /*0014*/ 	.word	0xfffffffd
	.align		4
        /*0018*/ 	.word	0x00000000
	.align		4
        /*001c*/ 	.word	0xfffffffc


//--------------------- .text.gluon_tcgen05       --------------------------
	.section	.text.gluon_tcgen05,"ax",@progbits
	.align	128
        .global         gluon_tcgen05
        .type           gluon_tcgen05,@function
        .size           gluon_tcgen05,(.L_x_81 - gluon_tcgen05)
        .other          gluon_tcgen05,@"STO_CUDA_ENTRY STV_DEFAULT"
gluon_tcgen05:
.text.gluon_tcgen05:
[----:B------:R-:W1:Y:S01]  /*0000*/  LDC R1, c[0x0][0x37c] ;  /* 0x0000df00ff017b82 */ /* 0x000e620000000800 */
[----:B------:R-:W2:Y:S02]  /*0010*/  S2R R0, SR_TID.X ;  /* 0x0000000000007919 */ /* 0x000ea40000002100 */
[----:B--2---:R-:W-:-:S13]  /*0020*/  ISETP.GE.U32.AND P2, PT, R0, 0x20, PT ;  /* 0x000000200000780c */ /* 0x004fda0003f46070 */
[----:B------:R-:W-:Y:S05]  /*0030*/  @P2 BRA `(.L_x_0) ;  /* 0x0000000000b82947 */ /* 0x000fea0003800000 */
[----:B------:R-:W2:Y:S01]  /*0040*/  S2UR UR6, SR_CgaCtaId ;  /* 0x00000000000679c3 */ /* 0x000ea20000008800 */
[----:B------:R-:W-:Y:S01]  /*0050*/  NOP ;  /* 0x0000000000007918 */ /* 0x000fe20000000000 */
[----:B------:R-:W-:Y:S02]  /*0060*/  UMOV UR4, 0x40 ;  /* 0x0000004000047882 */ /* 0x000fe40000000000 */
[----:B--2---:R-:W-:-:S09]  /*0070*/  ULEA UR4, UR6, UR4, 0x18 ;  /* 0x0000000406047291 */ /* 0x004fd2000f8ec0ff */
[----:B------:R-:W2:Y:S01]  /*0080*/  LDS.U8 R2, [UR4] ;  /* 0x00000004ff027984 */ /* 0x000ea20008000000 */
[----:B------:R-:W-:Y:S02]  /*0090*/  UMOV UR4, 0x400 ;  /* 0x0000040000047882 */ /* 0x000fe40000000000 */
[----:B------:R-:W-:Y:S01]  /*00a0*/  ULEA UR4, UR6, UR4, 0x18 ;  /* 0x0000000406047291 */ /* 0x000fe2000f8ec0ff */
[----:B--2---:R-:W-:-:S13]  /*00b0*/  ISETP.NE.AND P0, PT, R2, RZ, PT ;  /* 0x000000ff0200720c */ /* 0x004fda0003f05270 */
[----:B------:R-:W-:Y:S05]  /*00c0*/  @P0 BRA `(.L_x_1) ;  /* 0x00000000007c0947 */ /* 0x000fea0003800000 */
[----:B------:R-:W-:-:S13]  /*00d0*/  ELECT P0, URZ, PT ;  /* 0x0000000000ff782f */ /* 0x000fda0003800000 */
[----:B------:R-:W-:Y:S05]  /*00e0*/  @!P0 BRA `(.L_x_2) ;  /* 0x0000000000848947 */ /* 0x000fea0003800000 */
[----:B------:R-:W-:Y:S01]  /*00f0*/  UMOV UR5, 0x8 ;  /* 0x0000000800057882 */ /* 0x000fe20000000000 */
[----:B------:R-:W-:Y:S02]  /*0100*/  IMAD.MOV.U32 R5, RZ, RZ, 0x1 ;  /* 0x00000001ff057424 */ /* 0x000fe400078e00ff */
[----:B------:R-:W-:Y:S02]  /*0110*/  IMAD.MOV.U32 R3, RZ, RZ, 0xff ;  /* 0x000000ffff037424 */ /* 0x000fe400078e00ff */
[----:B------:R-:W-:Y:S04]  /*0120*/  DEPBAR.LE SB2, 0x36 ;  /* 0x0000ad800000791a */ /* 0x000fe80000000000 */
[----:B------:R-:W2:Y:S02]  /*0130*/  UTCATOMSWS.FIND_AND_SET.ALIGN UP0, UR5, UR5 ;  /* 0x00000005000575e3 */ /* 0x000ea40008000800 */
[----:B--2---:R-:W-:-:S04]  /*0140*/  PLOP3.LUT P0, PT, PT, PT, UP0, 0x80, 0x8 ;  /* 0x000000000008781c */ /* 0x004fc80003f0f008 */
[----:B------:R-:W-:-:S04]  /*0150*/  SEL R2, RZ, 0xffffffff, !P0 ;  /* 0xffffffffff027807 */ /* 0x000fc80004000000 */
[----:B------:R-:W-:Y:S01]  /*0160*/  ISETP.NE.AND P0, PT, R2, RZ, PT ;  /* 0x000000ff0200720c */ /* 0x000fe20003f05270 */
[----:B------:R-:W-:-:S12]  /*0170*/  IMAD.U32 R2, RZ, RZ, UR5 ;  /* 0x00000005ff027e24 */ /* 0x000fd8000f8e00ff */
[----:B------:R-:W-:Y:S05]  /*0180*/  @P0 BRA `(.L_x_3) ;  /* 0x0000000000240947 */ /* 0x000fea0003800000 */
.L_x_4:
[----:B------:R-:W-:Y:S05]  /*0190*/  NANOSLEEP 0x64 ;  /* 0x000000640000795d */ /* 0x000fea0003800000 */
[----:B------:R-:W-:-:S05]  /*01a0*/  UMOV UR5, 0x8 ;  /* 0x0000000800057882 */ /* 0x000fca0000000000 */
[----:B------:R-:W-:Y:S04]  /*01b0*/  DEPBAR.LE SB2, 0x36 ;  /* 0x0000ad800000791a */ /* 0x000fe80000000000 */
[----:B------:R-:W2:Y:S02]  /*01c0*/  UTCATOMSWS.FIND_AND_SET.ALIGN UP0, UR5, UR5 ;  /* 0x00000005000575e3 */ /* 0x000ea40008000800 */
[----:B--2---:R-:W-:-:S04]  /*01d0*/  PLOP3.LUT P0, PT, PT, PT, UP0, 0x80, 0x8 ;  /* 0x000000000008781c */ /* 0x004fc80003f0f008 */
[----:B------:R-:W-:-:S04]  /*01e0*/  SEL R2, RZ, 0xffffffff, !P0 ;  /* 0xffffffffff027807 */ /* 0x000fc80004000000 */
[----:B------:R-:W-:Y:S01]  /*01f0*/  ISETP.NE.AND P0, PT, R2, RZ, PT ;  /* 0x000000ff0200720c */ /* 0x000fe20003f05270 */
[----:B------:R-:W-:-:S12]  /*0200*/  IMAD.U32 R2, RZ, RZ, UR5 ;  /* 0x00000005ff027e24 */ /* 0x000fd8000f8e00ff */
[----:B------:R-:W-:Y:S05]  /*0210*/  @!P0 BRA `(.L_x_4) ;  /* 0xfffffffc00dc8947 */ /* 0x000fea000383ffff */
.L_x_3:
[C---:B------:R-:W-:Y:S01]  /*0220*/  VIADD R4, R2.reuse, 0x10 ;  /* 0x0000001002047836 */ /* 0x040fe20000000000 */
[----:B------:R-:W-:Y:S01]  /*0230*/  UMOV UR5, 0x50 ;  /* 0x0000005000057882 */ /* 0x000fe20000000000 */
[----:B------:R-:W-:Y:S01]  /*0240*/  SHF.L.U32 R3, R3, R2, RZ ;  /* 0x0000000203037219 */ /* 0x000fe200000006ff */
[----:B------:R-:W-:Y:S01]  /*0250*/  ULEA UR5, UR6, UR5, 0x18 ;  /* 0x0000000506057291 */ /* 0x000fe2000f8ec0ff */
[----:B------:R-:W-:Y:S01]  /*0260*/  IMAD.SHL.U32 R2, R2, 0x20, RZ ;  /* 0x0000002002027824 */ /* 0x000fe200078e00ff */
[----:B------:R-:W-:-:S04]  /*0270*/  SHF.L.U32 R4, R5, R4, RZ ;  /* 0x0000000405047219 */ /* 0x000fc800000006ff */
[----:B------:R-:W-:-:S05]  /*0280*/  LOP3.LUT R3, R4, R3, RZ, 0xfc, !PT ;  /* 0x0000000304037212 */ /* 0x000fca00078efcff */
[----:B------:R2:W-:Y:S04]  /*0290*/  ATOMS.OR RZ, [UR5], R3 ;  /* 0x00000003ffff798c */ /* 0x0005e8000b000005 */
[----:B------:R2:W-:Y:S01]  /*02a0*/  STS [UR4], R2 ;  /* 0x00000002ff007988 */ /* 0x0005e20008000804 */
[----:B------:R-:W-:Y:S05]  /*02b0*/  BRA `(.L_x_2) ;  /* 0x0000000000107947 */ /* 0x000fea0003800000 */
.L_x_1:
[----:B------:R-:W-:Y:S01]  /*02c0*/  IMAD.MOV.U32 R3, RZ, RZ, -0x1 ;  /* 0xffffffffff037424 */ /* 0x000fe200078e00ff */
[----:B------:R-:W-:-:S04]  /*02d0*/  MOV R2, 0x300 ;  /* 0x0000030000027802 */ /* 0x000fc80000000f00 */
[----:B------:R2:W-:Y:S03]  /*02e0*/  STS [UR4], R3 ;  /* 0x00000003ff007988 */ /* 0x0005e60008000804 */
[----:B-12---:R-:W-:Y:S05]  /*02f0*/  CALL.REL.NOINC `($__internal_1_$__cuda_sm10x_tcgen05_guardrail_trap_phase_invalid_during_alloc) ;  /* 0x0000002c00b87944 */ /* 0x006fea0003c00000 */
.L_x_2:
[----:B------:R-:W-:Y:S05]  /*0300*/  WARPSYNC.ALL ;  /* 0x0000000000007948 */ /* 0x000fea0003800000 */
[----:B------:R-:W-:Y:S01]  /*0310*/  NOP ;  /* 0x0000000000007918 */ /* 0x000fe20000000000 */
.L_x_0:
[----:B------:R-:W3:Y:S08]  /*0320*/  S2UR UR4, SR_CgaCtaId ;  /* 0x00000000000479c3 */ /* 0x000ef00000008800 */
[----:B------:R-:W-:Y:S01]  /*0330*/  BAR.SYNC.DEFER_BLOCKING 0x0 ;  /* 0x0000000000007b1d */ /* 0x000fe20000010000 */
[----:B--2---:R-:W-:-:S05]  /*0340*/  LOP3.LUT R2, R0, 0x7f, RZ, 0xc0, !PT ;  /* 0x0000007f00027812 */ /* 0x004fca00078ec0ff */
[----:B------:R-:W-:Y:S02]  /*0350*/  UMOV UR12, 0x400 ;  /* 0x00000400000c7882 */ /* 0x000fe40000000000 */
[----:B------:R-:W2:Y:S08]  /*0360*/  LDC R12, c[0x0][0x3a0] ;  /* 0x0000e800ff0c7b82 */ /* 0x000eb00000000800 */
[----:B------:R-:W4:Y:S01]  /*0370*/  S2UR UR16, SR_CTAID.Y ;  /* 0x00000000001079c3 */ /* 0x000f220000002600 */
[----:B---3--:R-:W-:-:S09]  /*0380*/  ULEA UR12, UR4, UR12, 0x18 ;  /* 0x0000000c040c7291 */ /* 0x008fd2000f8ec0ff */
[----:B------:R-:W3:Y:S01]  /*0390*/  LDS R4, [UR12] ;  /* 0x0000000cff047984 */ /* 0x000ee20008000800 */
[----:B------:R-:W-:Y:S06]  /*03a0*/  BAR.SYNC.DEFER_BLOCKING 0x0 ;  /* 0x0000000000007b1d */ /* 0x000fec0000010000 */
[----:B------:R-:W-:Y:S05]  /*03b0*/  @P2 BRA `(.L_x_5) ;  /* 0x0000000000182947 */ /* 0x000fea0003800000 */
[----:B------:R-:W-:Y:S01]  /*03c0*/  ELECT P0, URZ, PT ;  /* 0x0000000000ff782f */ /* 0x000fe20003800000 */
[----:B------:R-:W-:Y:S01]  /*03d0*/  IMAD.MOV.U32 R3, RZ, RZ, 0x1 ;  /* 0x00000001ff037424 */ /* 0x000fe200078e00ff */
[----:B------:R-:W-:Y:S01]  /*03e0*/  UMOV UR5, 0x40 ;  /* 0x0000004000057882 */ /* 0x000fe20000000000 */
[----:B------:R-:W-:Y:S01]  /*03f0*/  UVIRTCOUNT.DEALLOC.SMPOOL 0x80 ;  /* 0x000000800000784c */ /* 0x000fe20000000000 */
[----:B------:R-:W-:-:S09]  /*0400*/  ULEA UR5, UR4, UR5, 0x18 ;  /* 0x0000000504057291 */ /* 0x000fd2000f8ec0ff */
[----:B------:R5:W-:Y:S03]  /*0410*/  @P0 STS.U8 [UR5], R3 ;  /* 0x00000003ff000988 */ /* 0x000be60008000005 */
.L_x_5:
[----:B------:R-:W5:Y:S01]  /*0420*/  S2UR UR4, SR_CTAID.Z ;  /* 0x00000000000479c3 */ /* 0x000f620000002700 */
[----:B------:R-:W4:Y:S01]  /*0430*/  LDCU UR5, c[0x0][0x370] ;  /* 0x00006e00ff0577ac */ /* 0x000f220008000800 */
[----:B------:R-:W-:Y:S01]  /*0440*/  ISETP.GE.U32.AND P0, PT, R2, 0x20, PT ;  /* 0x000000200200780c */ /* 0x000fe20003f06070 */
[----:B--2---:R-:W-:Y:S01]  /*0450*/  VIADD R6, R12, 0xffffffff ;  /* 0xffffffff0c067836 */ /* 0x004fe20000000000 */
[C---:B------:R-:W-:Y:S01]  /*0460*/  ISETP.NE.U32.AND P3, PT, R2.reuse, RZ, PT ;  /* 0x000000ff0200720c */ /* 0x040fe20003f65070 */
[----:B------:R-:W5:Y:S02]  /*0470*/  LDCU UR6, c[0x0][0x374] ;  /* 0x00006e80ff0677ac */ /* 0x000f640008000800 */
[----:B-----5:R-:W-:Y:S01]  /*0480*/  LEA R3, R2, UR12, 0x2 ;  /* 0x0000000c02037c11 */ /* 0x020fe2000f8e10ff */
[----:B------:R-:W-:Y:S01]  /*0490*/  BSSY.RECONVERGENT B0, `(.L_x_6) ;  /* 0x0000015000007945 */ /* 0x000fe20003800200 */
[----:B------:R-:W4:Y:S01]  /*04a0*/  S2UR UR7, SR_CTAID.X ;  /* 0x00000000000779c3 */ /* 0x000f220000002500 */
[----:B------:R-:W2:Y:S01]  /*04b0*/  LDCU.64 UR14, c[0x0][0x3c0] ;  /* 0x00007800ff0e77ac */ /* 0x000ea20008000a00 */
[----:B---3--:R-:W-:-:S04]  /*04c0*/  R2UR UR24, R4 ;  /* 0x00000000041872ca */ /* 0x008fc800000e0000 */
[----:B------:R3:W-:Y:S02]  /*04d0*/  @!P0 STS [R3], RZ ;  /* 0x000000ff03008388 */ /* 0x0007e40000000800 */
[----:B------:R-:W5:Y:S01]  /*04e0*/  LDC R7, c[0x0][0x398] ;  /* 0x0000e600ff077b82 */ /* 0x000f620000000800 */
[----:B------:R-:W-:Y:S01]  /*04f0*/  NOP ;  /* 0x0000000000007918 */ /* 0x000fe20000000000 */
[----:B------:R3:W-:Y:S01]  /*0500*/  @!P3 STS [UR12+0x20], R6 ;  /* 0x00002006ff00b988 */ /* 0x0007e2000800080c */
[----:B----4-:R-:W-:-:S04]  /*0510*/  UIMAD UR4, UR4, UR6, UR16 ;  /* 0x00000006040472a4 */ /* 0x010fc8000f8e0210 */
[----:B------:R-:W-:-:S04]  /*0520*/  UIMAD UR4, UR4, UR5, UR7 ;  /* 0x00000005040472a4 */ /* 0x000fc8000f8e0207 */
[----:B------:R-:W-:-:S04]  /*0530*/  UIMAD UR4, UR4, 0x180, URZ ;  /* 0x00000180040478a4 */ /* 0x000fc8000f8e02ff */
[----:B--2---:R-:W-:Y:S01]  /*0540*/  UIADD3 UR20, UP0, UPT, UR4, UR14, URZ ;  /* 0x0000000e04147290 */ /* 0x004fe2000ff1e0ff */
[----:B-----5:R-:W-:-:S03]  /*0550*/  VIADD R7, R7, 0xffffffff ;  /* 0xffffffff07077836 */ /* 0x020fc60000000000 */
[----:B------:R-:W-:Y:S01]  /*0560*/  ULEA.HI.X.SX32 UR21, UR4, UR15, 0x1, UP0 ;  /* 0x0000000f04157291 */ /* 0x000fe200080f0eff */
[----:B---3--:R-:W-:Y:S11]  /*0570*/  @P3 BRA `(.L_x_7) ;  /* 0x0000000000183947 */ /* 0x008ff60003800000 */
[----:B------:R-:W2:Y:S01]  /*0580*/  LDS R4, [UR12+0x8] ;  /* 0x0000080cff047984 */ /* 0x000ea20008000800 */
[----:B------:R-:W3:Y:S01]  /*0590*/  LDC.64 R8, c[0x0][0x380] ;  /* 0x0000e000ff087b82 */ /* 0x000ee20000000a00 */
[----:B------:R-:W-:Y:S02]  /*05a0*/  IMAD.MOV.U32 R5, RZ, RZ, 0x70 ;  /* 0x00000070ff057424 */ /* 0x000fe400078e00ff */
[----:B---3--:R3:W-:Y:S03]  /*05b0*/  STS.64 [UR12], R8 ;  /* 0x00000008ff007988 */ /* 0x0087e60008000a0c */
[----:B--2---:R-:W-:-:S05]  /*05c0*/  LOP3.LUT R4, R4, 0x10, R5, 0xd8, !PT ;  /* 0x0000001004047812 */ /* 0x004fca00078ed805 */
[----:B------:R3:W-:Y:S02]  /*05d0*/  STS [UR12+0x8], R4 ;  /* 0x00000804ff007988 */ /* 0x0007e4000800080c */
.L_x_7:
[----:B------:R-:W-:Y:S05]  /*05e0*/  BSYNC.RECONVERGENT B0 ;  /* 0x0000000000007941 */ /* 0x000fea0003800200 */
.L_x_6:
[----:B------:R-:W-:Y:S04]  /*05f0*/  BSSY.RECONVERGENT B0, `(.L_x_8) ;  /* 0x000000a000007945 */ /* 0x000fe80003800200 */
[----:B------:R-:W-:Y:S05]  /*0600*/  @P3 BRA `(.L_x_9) ;  /* 0x0000000000203947 */ /* 0x000fea0003800000 */
[----:B---3--:R-:W2:Y:S01]  /*0610*/  LDS R4, [UR12+0x34] ;  /* 0x0000340cff047984 */ /* 0x008ea20008000800 */
[----:B------:R-:W-:Y:S02]  /*0620*/  IMAD.MOV.U32 R5, RZ, RZ, 0x3f000000 ;  /* 0x3f000000ff057424 */ /* 0x000fe400078e00ff */
[----:B------:R-:W-:Y:S01]  /*0630*/  @!P3 IMAD.MOV.U32 R8, RZ, RZ, 0x7f ;  /* 0x0000007fff08b424 */ /* 0x000fe200078e00ff */
[----:B------:R-:W3:Y:S02]  /*0640*/  @!P3 LDS R9, [UR12+0x38] ;  /* 0x0000380cff09b984 */ /* 0x000ee40008000800 */
[----:B--2---:R-:W-:Y:S02]  /*0650*/  LOP3.LUT R4, R4, 0xff000000, R5, 0xb8, !PT ;  /* 0xff00000004047812 */ /* 0x004fe400078eb805 */
[----:B---3--:R-:W-:-:S03]  /*0660*/  @!P3 LOP3.LUT R5, R9, 0xff, R8, 0xb8, !PT ;  /* 0x000000ff0905b812 */ /* 0x008fc600078eb808 */
[----:B------:R2:W-:Y:S04]  /*0670*/  STS [UR12+0x34], R4 ;  /* 0x00003404ff007988 */ /* 0x0005e8000800080c */
[----:B------:R2:W-:Y:S02]  /*0680*/  @!P3 STS [UR12+0x38], R5 ;  /* 0x00003805ff00b988 */ /* 0x0005e4000800080c */
.L_x_9:
[----:B------:R-:W-:Y:S05]  /*0690*/  BSYNC.RECONVERGENT B0 ;  /* 0x0000000000007941 */ /* 0x000fea0003800200 */
.L_x_8:
[----:B------:R-:W-:Y:S04]  /*06a0*/  BSSY.RECONVERGENT B0, `(.L_x_10) ;  /* 0x000000a000007945 */ /* 0x000fe80003800200 */
[----:B------:R-:W-:Y:S05]  /*06b0*/  @P3 BRA `(.L_x_11) ;  /* 0x0000000000203947 */ /* 0x000fea0003800000 */
[----:B--23--:R-:W2:Y:S01]  /*06c0*/  LDS R4, [UR12+0x1c] ;  /* 0x00001c0cff047984 */ /* 0x00cea20008000800 */
[----:B------:R-:W3:Y:S03]  /*06d0*/  LDC.64 R10, c[0x0][0x3a8] ;  /* 0x0000ea00ff0a7b82 */ /* 0x000ee60000000a00 */
[----:B------:R4:W-:Y:S01]  /*06e0*/  STS [UR12+0x24], R7 ;  /* 0x00002407ff007988 */ /* 0x0009e2000800080c */
[--C-:B---3--:R-:W-:Y:S02]  /*06f0*/  SHF.R.U32.HI R9, RZ, 0x4, R11.reuse ;  /* 0x00000004ff097819 */ /* 0x108fe4000001160b */
[----:B------:R-:W-:-:S05]  /*0700*/  SHF.R.U64 R5, R10, 0x4, R11 ;  /* 0x000000040a057819 */ /* 0x000fca000000120b */
[----:B------:R4:W-:Y:S01]  /*0710*/  STS [UR12+0xc], R5 ;  /* 0x00000c05ff007988 */ /* 0x0009e2000800080c */
[----:B--2---:R-:W-:-:S05]  /*0720*/  LOP3.LUT R4, R4, 0xf, R9, 0xb8, !PT ;  /* 0x0000000f04047812 */ /* 0x004fca00078eb809 */
[----:B------:R4:W-:Y:S02]  /*0730*/  STS [UR12+0x1c], R4 ;  /* 0x00001c04ff007988 */ /* 0x0009e4000800080c */
.L_x_11:
[----:B------:R-:W-:Y:S05]  /*0740*/  BSYNC.RECONVERGENT B0 ;  /* 0x0000000000007941 */ /* 0x000fea0003800200 */
.L_x_10:
[----:B------:R-:W-:Y:S04]  /*0750*/  BSSY.RECONVERGENT B1, `(.L_x_12) ;  /* 0x000001d000017945 */ /* 0x000fe80003800200 */
[----:B------:R-:W-:Y:S04]  /*0760*/  BSSY.RELIABLE B0, `(.L_x_13) ;  /* 0x0000018000007945 */ /* 0x000fe80003800100 */
[----:B------:R-:W-:Y:S05]  /*0770*/  @P3 BRA `(.L_x_14) ;  /* 0x00000000001c3947 */ /* 0x000fea0003800000 */
[----:B--234-:R-:W2:Y:S02]  /*0780*/  LDS R4, [UR12+0x34] ;  /* 0x0000340cff047984 */ /* 0x01cea40008000800 */
[----:B--2---:R-:W-:-:S05]  /*0790*/  LOP3.LUT R4, R4, 0x7, RZ, 0xb8, !PT ;  /* 0x0000000704047812 */ /* 0x004fca00078eb8ff */
[----:B------:R2:W-:Y:S01]  /*07a0*/  STS [UR12+0x34], R4 ;  /* 0x00003404ff007988 */ /* 0x0005e2000800080c */
[----:B------:R-:W-:Y:S05]  /*07b0*/  @P3 BRA `(.L_x_15) ;  /* 0x00000000001c3947 */ /* 0x000fea0003800000 */
[----:B--2---:R-:W2:Y:S02]  /*07c0*/  LDS R4, [UR12+0x34] ;  /* 0x0000340cff047984 */ /* 0x004ea40008000800 */
[----:B--2---:R-:W-:-:S05]  /*07d0*/  LOP3.LUT R4, R4, 0x38, RZ, 0xb8, !PT ;  /* 0x0000003804047812 */ /* 0x004fca00078eb8ff */
[----:B------:R5:W-:Y:S02]  /*07e0*/  STS [UR12+0x34], R4 ;  /* 0x00003404ff007988 */ /* 0x000be4000800080c */
.L_x_14:
[----:B------:R-:W-:Y:S05]  /*07f0*/  @P3 BRA `(.L_x_16) ;  /* 0x00000000001c3947 */ /* 0x000fea0003800000 */
[----:B--2345:R-:W2:Y:S02]  /*0800*/  LDS R4, [UR12+0x8] ;  /* 0x0000080cff047984 */ /* 0x03cea40008000800 */
[----:B--2---:R-:W-:-:S05]  /*0810*/  LOP3.LUT R4, R4, 0x780, RZ, 0xb8, !PT ;  /* 0x0000078004047812 */ /* 0x004fca00078eb8ff */
[----:B------:R3:W-:Y:S02]  /*0820*/  STS [UR12+0x8], R4 ;  /* 0x00000804ff007988 */ /* 0x0007e4000800080c */
.L_x_15:
[----:B------:R-:W-:Y:S05]  /*0830*/  @P3 BRA `(.L_x_17) ;  /* 0x0000000000283947 */ /* 0x000fea0003800000 */
[----:B--23--:R-:W2:Y:S02]  /*0840*/  LDS R4, [UR12+0x8] ;  /* 0x0000080cff047984 */ /* 0x00cea40008000800 */
[----:B--2---:R-:W-:-:S05]  /*0850*/  LOP3.LUT R4, R4, 0x1800, RZ, 0xb8, !PT ;  /* 0x0000180004047812 */ /* 0x004fca00078eb8ff */
[----:B------:R2:W-:Y:S02]  /*0860*/  STS [UR12+0x8], R4 ;  /* 0x00000804ff007988 */ /* 0x0005e4000800080c */
.L_x_16:
[----:B------:R-:W-:Y:S05]  /*0870*/  @P3 BREAK.RELIABLE B0 ;  /* 0x0000000000003942 */ /* 0x000fea0003800100 */
[----:B------:R-:W-:Y:S05]  /*0880*/  @P3 BRA `(.L_x_18) ;  /* 0x0000000000243947 */ /* 0x000fea0003800000 */
[----:B--2-4-:R-:W2:Y:S01]  /*0890*/  LDS R5, [UR12+0x8] ;  /* 0x0000080cff057984 */ /* 0x014ea20008000800 */
[----:B---3-5:R-:W-:-:S05]  /*08a0*/  IMAD.MOV.U32 R4, RZ, RZ, 0x6000 ;  /* 0x00006000ff047424 */ /* 0x028fca00078e00ff */
[----:B--2---:R-:W-:-:S04]  /*08b0*/  LOP3.LUT R4, R5, 0x4000, R4, 0xd8, !PT ;  /* 0x0000400005047812 */ /* 0x004fc800078ed804 */
[----:B------:R-:W-:-:S05]  /*08c0*/  LOP3.LUT R4, R4, 0x400000, RZ, 0xb8, !PT ;  /* 0x0040000004047812 */ /* 0x000fca00078eb8ff */
[----:B------:R4:W-:Y:S02]  /*08d0*/  STS [UR12+0x8], R4 ;  /* 0x00000804ff007988 */ /* 0x0009e4000800080c */
.L_x_17:
[----:B------:R-:W-:Y:S05]  /*08e0*/  BSYNC.RELIABLE B0 ;  /* 0x0000000000007941 */ /* 0x000fea0003800100 */
.L_x_13:
[----:B--234-:R-:W2:Y:S02]  /*08f0*/  @!P3 LDS R4, [UR12+0x8] ;  /* 0x0000080cff04b984 */ /* 0x01cea40008000800 */
[----:B--2---:R-:W-:-:S05]  /*0900*/  @!P3 LOP3.LUT R4, R4, 0x8000, RZ, 0xb8, !PT ;  /* 0x000080000404b812 */ /* 0x004fca00078eb8ff */
[----:B------:R2:W-:Y:S02]  /*0910*/  @!P3 STS [UR12+0x8], R4 ;  /* 0x00000804ff00b988 */ /* 0x0005e4000800080c */
.L_x_18:
[----:B------:R-:W-:Y:S05]  /*0920*/  BSYNC.RECONVERGENT B1 ;  /* 0x0000000000017941 */ /* 0x000fea0003800200 */
.L_x_12:
[----:B------:R-:W-:Y:S05]  /*0930*/  WARPSYNC.ALL ;  /* 0x0000000000007948 */ /* 0x000fea0003800000 */
[----:B------:R-:W-:Y:S01]  /*0940*/  NOP ;  /* 0x0000000000007918 */ /* 0x000fe20000000000 */
[----:B---3--:R-:W3:Y:S02]  /*0950*/  LDC R8, c[0x0][0x39c] ;  /* 0x0000e700ff087b82 */ /* 0x008ee40000000800 */
[----:B---3--:R-:W-:Y:S01]  /*0960*/  VIADD R8, R8, 0xffffffff ;  /* 0xffffffff08087836 */ /* 0x008fe20000000000 */
[----:B------:R-:W-:Y:S06]  /*0970*/  @P0 BRA `(.L_x_19) ;  /* 0x0000000000300947 */ /* 0x000fec0003800000 */
[----:B--2-45:R-:W2:Y:S01]  /*0980*/  S2R R4, SR_LANEID ;  /* 0x0000000000047919 */ /* 0x034ea20000000000 */
[----:B------:R-:W-:Y:S05]  /*0990*/  WARPSYNC.ALL ;  /* 0x0000000000007948 */ /* 0x000fea0003800000 */
[----:B------:R-:W-:Y:S01]  /*09a0*/  NOP ;  /* 0x0000000000007918 */ /* 0x000fe20000000000 */
[----:B--2---:R-:W-:-:S05]  /*09b0*/  IMAD.SHL.U32 R9, R4, 0x4, RZ ;  /* 0x0000000404097824 */ /* 0x004fca00078e00ff */
[----:B------:R-:W2:Y:S01]  /*09c0*/  LDS R11, [R9+UR12] ;  /* 0x0000000c090b7984 */ /* 0x000ea20008000800 */
[----:B------:R-:W-:-:S05]  /*09d0*/  IADD3 R4, P1, PT, R9, UR20, RZ ;  /* 0x0000001409047c10 */ /* 0x000fca000ff3e0ff */
[----:B------:R-:W-:-:S05]  /*09e0*/  IMAD.X R5, RZ, RZ, UR21, P1 ;  /* 0x00000015ff057e24 */ /* 0x000fca00088e06ff */
[----:B--2---:R3:W2:Y:S01]  /*09f0*/  ATOMG.E.EXCH.STRONG.GPU PT, RZ, [R4], R11 ;  /* 0x0000000b04ff73a8 */ /* 0x0046a200041ee100 */
[----:B------:R-:W-:-:S04]  /*0a00*/  DEPBAR {5,4,3,2,1,0} ;  /* 0x0000003f0000791a */ /* 0x000fc80000000000 */
[----:B------:R-:W4:Y:S02]  /*0a10*/  CCTL.E.C.LDCU.IV.DEEP [UR20] ;  /* 0x0000000014007540 */ /* 0x000f240009c08000 */
[----:B----4-:R3:W-:Y:S01]  /*0a20*/  UTMACCTL.IV [UR20] ;  /* 0x00000000140079b9 */ /* 0x0107e20008000000 */
[----:B------:R-:W-:Y:S01]  /*0a30*/  NOP ;  /* 0x0000000000007918 */ /* 0x000fe20000000000 */
.L_x_19:
[----:B------:R-:W-:Y:S05]  /*0a40*/  @P0 BRA `(.L_x_20) ;  /* 0x00000000000c0947 */ /* 0x000fea0003800000 */
[----:B------:R0:W-:Y:S01]  /*0a50*/  UTMACMDFLUSH ;  /* 0x00000000000079b7 */ /* 0x0001e20000000000 */
[----:B------:R-:W-:Y:S05]  /*0a60*/  @P0 BRA `(.L_x_20) ;  /* 0x0000000000040947 */ /* 0x000fea0003800000 */
[----:B------:R-:W-:-:S04]  /*0a70*/  DEPBAR.LE SB0, 0x0 ;  /* 0x000080000000791a */ /* 0x000fc80000000000 */
.L_x_20:
[----:B------:R-:W-:Y:S05]  /*0a80*/  WARPSYNC.ALL ;  /* 0x0000000000007948 */ /* 0x000fea0003800000 */
[----:B------:R-:W-:Y:S01]  /*0a90*/  NOP ;  /* 0x0000000000007918 */ /* 0x000fe20000000000 */
[----:B--2---:R-:W-:Y:S06]  /*0aa0*/  BAR.SYNC.DEFER_BLOCKING 0x0 ;  /* 0x0000000000007b1d */ /* 0x004fec0000010000 */
[----:B------:R-:W-:Y:S02]  /*0ab0*/  BSSY.RECONVERGENT B1, `(.L_x_21) ;  /* 0x000000b000017945 */ /* 0x000fe40003800200 */
[----:B------:R-:W-:Y:S06]  /*0ac0*/  BAR.SYNC.DEFER_BLOCKING 0x0 ;  /* 0x0000000000007b1d */ /* 0x000fec0000010000 */
[----:B------:R2:W-:Y:S01]  /*0ad0*/  @!P0 STS [R3], RZ ;  /* 0x000000ff03008388 */ /* 0x0005e20000000800 */
[----:B------:R-:W-:Y:S01]  /*0ae0*/  NOP ;  /* 0x0000000000007918 */ /* 0x000fe20000000000 */
[----:B------:R-:W-:Y:S05]  /*0af0*/  @P3 BRA `(.L_x_22) ;  /* 0x0000000000183947 */ /* 0x000fea0003800000 */
[----:B---345:R-:W3:Y:S01]  /*0b00*/  LDS R4, [UR12+0x8] ;  /* 0x0000080cff047984 */ /* 0x038ee20008000800 */
[----:B------:R-:W4:Y:S01]  /*0b10*/  LDC.64 R10, c[0x0][0x388] ;  /* 0x0000e200ff0a7b82 */ /* 0x000f220000000a00 */
[----:B------:R-:W-:Y:S02]  /*0b20*/  IMAD.MOV.U32 R5, RZ, RZ, 0x70 ;  /* 0x00000070ff057424 */ /* 0x000fe400078e00ff */
[----:B----4-:R4:W-:Y:S03]  /*0b30*/  STS.64 [UR12], R10 ;  /* 0x0000000aff007988 */ /* 0x0109e60008000a0c */
[----:B---3--:R-:W-:-:S05]  /*0b40*/  LOP3.LUT R4, R4, 0x10, R5, 0xd8, !PT ;  /* 0x0000001004047812 */ /* 0x008fca00078ed805 */
[----:B------:R4:W-:Y:S02]  /*0b50*/  STS [UR12+0x8], R4 ;  /* 0x00000804ff007988 */ /* 0x0009e4000800080c */
.L_x_22:
[----:B---3--:R-:W-:Y:S05]  /*0b60*/  BSYNC.RECONVERGENT B1 ;  /* 0x0000000000017941 */ /* 0x008fea0003800200 */
.L_x_21:
[----:B------:R-:W-:Y:S04]  /*0b70*/  BSSY.RECONVERGENT B1, `(.L_x_23) ;  /* 0x000000a000017945 */ /* 0x000fe80003800200 */
[----:B------:R-:W-:Y:S05]  /*0b80*/  @P3 BRA `(.L_x_24) ;  /* 0x0000000000203947 */ /* 0x000fea0003800000 */
[----:B----45:R-:W3:Y:S01]  /*0b90*/  LDS R4, [UR12+0x34] ;  /* 0x0000340cff047984 */ /* 0x030ee20008000800 */
[----:B------:R-:W-:Y:S02]  /*0ba0*/  IMAD.MOV.U32 R5, RZ, RZ, 0x7f000000 ;  /* 0x7f000000ff057424 */ /* 0x000fe400078e00ff */
[----:B------:R-:W-:Y:S01]  /*0bb0*/  @!P3 IMAD.MOV.U32 R9, RZ, RZ, 0x3f ;  /* 0x0000003fff09b424 */ /* 0x000fe200078e00ff */
[----:B------:R-:W4:Y:S02]  /*0bc0*/  @!P3 LDS R10, [UR12+0x38] ;  /* 0x0000380cff0ab984 */ /* 0x000f240008000800 */
[----:B---3--:R-:W-:Y:S02]  /*0bd0*/  LOP3.LUT R4, R4, 0xff000000, R5, 0xb8, !PT ;  /* 0xff00000004047812 */ /* 0x008fe400078eb805 */
[----:B----4-:R-:W-:-:S03]  /*0be0*/  @!P3 LOP3.LUT R5, R10, 0xff, R9, 0xb8, !PT ;  /* 0x000000ff0a05b812 */ /* 0x010fc600078eb809 */
[----:B------:R3:W-:Y:S04]  /*0bf0*/  STS [UR12+0x34], R4 ;  /* 0x00003404ff007988 */ /* 0x0007e8000800080c */
[----:B------:R3:W-:Y:S02]  /*0c00*/  @!P3 STS [UR12+0x38], R5 ;  /* 0x00003805ff00b988 */ /* 0x0007e4000800080c */
.L_x_24:
[----:B------:R-:W-:Y:S05]  /*0c10*/  BSYNC.RECONVERGENT B1 ;  /* 0x0000000000017941 */ /* 0x000fea0003800200 */
.L_x_23:
[----:B------:R-:W-:Y:S04]  /*0c20*/  BSSY.RECONVERGENT B1, `(.L_x_25) ;  /* 0x0000004000017945 */ /* 0x000fe80003800200 */
[----:B------:R-:W-:Y:S05]  /*0c30*/  @P3 BRA `(.L_x_26) ;  /* 0x0000000000083947 */ /* 0x000fea0003800000 */
[----:B------:R2:W-:Y:S04]  /*0c40*/  STS [UR12+0x24], R6 ;  /* 0x00002406ff007988 */ /* 0x0005e8000800080c */
[----:B------:R2:W-:Y:S02]  /*0c50*/  STS [UR12+0x20], R8 ;  /* 0x00002008ff007988 */ /* 0x0005e4000800080c */
.L_x_26:
[----:B------:R-:W-:Y:S05]  /*0c60*/  BSYNC.RECONVERGENT B1 ;  /* 0x0000000000017941 */ /* 0x000fea0003800200 */
.L_x_25:
[----:B------:R-:W-:Y:S04]  /*0c70*/  BSSY.RECONVERGENT B2, `(.L_x_27) ;  /* 0x0000025000027945 */ /* 0x000fe80003800200 */
[----:B------:R-:W-:Y:S04]  /*0c80*/  BSSY.RELIABLE B1, `(.L_x_28) ;  /* 0x0000020000017945 */ /* 0x000fe80003800100 */
[----:B------:R-:W-:Y:S05]  /*0c90*/  @P3 BRA `(.L_x_29) ;  /* 0x00000000002c3947 */ /* 0x000fea0003800000 */
[----:B---345:R-:W3:Y:S01]  /*0ca0*/  LDS R4, [UR12+0x1c] ;  /* 0x00001c0cff047984 */ /* 0x038ee20008000800 */
[----:B------:R-:W4:Y:S02]  /*0cb0*/  LDC.64 R10, c[0x0][0x3b0] ;  /* 0x0000ec00ff0a7b82 */ /* 0x000f240000000a00 */
[--C-:B----4-:R-:W-:Y:S02]  /*0cc0*/  SHF.R.U32.HI R9, RZ, 0x4, R11.reuse ;  /* 0x00000004ff097819 */ /* 0x110fe4000001160b */
[----:B------:R-:W-:-:S05]  /*0cd0*/  SHF.R.U64 R5, R10, 0x4, R11 ;  /* 0x000000040a057819 */ /* 0x000fca000000120b */
[----:B------:R4:W-:Y:S01]  /*0ce0*/  STS [UR12+0xc], R5 ;  /* 0x00000c05ff007988 */ /* 0x0009e2000800080c */
[----:B---3--:R-:W-:-:S05]  /*0cf0*/  LOP3.LUT R4, R4, 0xf, R9, 0xb8, !PT ;  /* 0x0000000f04047812 */ /* 0x008fca00078eb809 */
[----:B------:R4:W-:Y:S01]  /*0d00*/  STS [UR12+0x1c], R4 ;  /* 0x00001c04ff007988 */ /* 0x0009e2000800080c */
[----:B------:R-:W-:Y:S05]  /*0d10*/  @P3 BRA `(.L_x_30) ;  /* 0x00000000001c3947 */ /* 0x000fea0003800000 */
[----:B----4-:R-:W3:Y:S02]  /*0d20*/  LDS R4, [UR12+0x34] ;  /* 0x0000340cff047984 */ /* 0x010ee40008000800 */
[----:B---3--:R-:W-:-:S05]  /*0d30*/  LOP3.LUT R4, R4, 0x7, RZ, 0xb8, !PT ;  /* 0x0000000704047812 */ /* 0x008fca00078eb8ff */
[----:B------:R3:W-:Y:S02]  /*0d40*/  STS [UR12+0x34], R4 ;  /* 0x00003404ff007988 */ /* 0x0007e4000800080c */
.L_x_29:
[----:B------:R-:W-:Y:S05]  /*0d50*/  @P3 BRA `(.L_x_31) ;  /* 0x00000000001c3947 */ /* 0x000fea0003800000 */
[----:B---345:R-:W3:Y:S02]  /*0d60*/  LDS R4, [UR12+0x34] ;  /* 0x0000340cff047984 */ /* 0x038ee40008000800 */
[----:B---3--:R-:W-:-:S05]  /*0d70*/  LOP3.LUT R4, R4, 0x38, RZ, 0xb8, !PT ;  /* 0x0000003804047812 */ /* 0x008fca00078eb8ff */
[----:B------:R3:W-:Y:S02]  /*0d80*/  STS [UR12+0x34], R4 ;  /* 0x00003404ff007988 */ /* 0x0007e4000800080c */
.L_x_30:
[----:B------:R-:W-:Y:S05]  /*0d90*/  @P3 BRA `(.L_x_32) ;  /* 0x00000000001c3947 */ /* 0x000fea0003800000 */
[----:B---34-:R-:W3:Y:S02]  /*0da0*/  LDS R4, [UR12+0x8] ;  /* 0x0000080cff047984 */ /* 0x018ee40008000800 */
[----:B---3--:R-:W-:-:S05]  /*0db0*/  LOP3.LUT R4, R4, 0x780, RZ, 0xb8, !PT ;  /* 0x0000078004047812 */ /* 0x008fca00078eb8ff */
[----:B------:R3:W-:Y:S02]  /*0dc0*/  STS [UR12+0x8], R4 ;  /* 0x00000804ff007988 */ /* 0x0007e4000800080c */
.L_x_31:
[----:B------:R-:W-:Y:S05]  /*0dd0*/  @P3 BRA `(.L_x_33) ;  /* 0x0000000000283947 */ /* 0x000fea0003800000 */
[----:B---345:R-:W3:Y:S02]  /*0de0*/  LDS R4, [UR12+0x8] ;  /* 0x0000080cff047984 */ /* 0x038ee40008000800 */
[----:B---3--:R-:W-:-:S05]  /*0df0*/  LOP3.LUT R4, R4, 0x1800, RZ, 0xb8, !PT ;  /* 0x0000180004047812 */ /* 0x008fca00078eb8ff */
[----:B------:R5:W-:Y:S02]  /*0e00*/  STS [UR12+0x8], R4 ;  /* 0x00000804ff007988 */ /* 0x000be4000800080c */
.L_x_32:
[----:B------:R-:W-:Y:S05]  /*0e10*/  @P3 BREAK.RELIABLE B1 ;  /* 0x0000000000013942 */ /* 0x000fea0003800100 */
[----:B------:R-:W-:Y:S05]  /*0e20*/  @P3 BRA `(.L_x_34) ;  /* 0x0000000000243947 */ /* 0x000fea0003800000 */
[----:B---345:R-:W3:Y:S01]  /*0e30*/  LDS R4, [UR12+0x8] ;  /* 0x0000080cff047984 */ /* 0x038ee20008000800 */
[----:B------:R-:W-:-:S05]  /*0e40*/  IMAD.MOV.U32 R5, RZ, RZ, 0x6000 ;  /* 0x00006000ff057424 */ /* 0x000fca00078e00ff */
[----:B---3--:R-:W-:-:S04]  /*0e50*/  LOP3.LUT R4, R4, 0x6000, R5, 0xd8, !PT ;  /* 0x0000600004047812 */ /* 0x008fc800078ed805 */
[----:B------:R-:W-:-:S05]  /*0e60*/  LOP3.LUT R4, R4, 0x400000, RZ, 0xb8, !PT ;  /* 0x0040000004047812 */ /* 0x000fca00078eb8ff */
[----:B------:R3:W-:Y:S02]  /*0e70*/  STS [UR12+0x8], R4 ;  /* 0x00000804ff007988 */ /* 0x0007e4000800080c */
.L_x_33:
[----:B------:R-:W-:Y:S05]  /*0e80*/  BSYNC.RELIABLE B1 ;  /* 0x0000000000017941 */ /* 0x000fea0003800100 */
.L_x_28:
[----:B---345:R-:W3:Y:S02]  /*0e90*/  @!P3 LDS R4, [UR12+0x8] ;  /* 0x0000080cff04b984 */ /* 0x038ee40008000800 */
[----:B---3--:R-:W-:-:S05]  /*0ea0*/  @!P3 LOP3.LUT R4, R4, 0x8000, RZ, 0xb8, !PT ;  /* 0x000080000404b812 */ /* 0x008fca00078eb8ff */
[----:B------:R3:W-:Y:S02]  /*0eb0*/  @!P3 STS [UR12+0x8], R4 ;  /* 0x00000804ff00b988 */ /* 0x0007e4000800080c */
.L_x_34:
[----:B------:R-:W-:Y:S05]  /*0ec0*/  BSYNC.RECONVERGENT B2 ;  /* 0x0000000000027941 */ /* 0x000fea0003800200 */
.L_x_27:
[----:B------:R-:W-:Y:S05]  /*0ed0*/  WARPSYNC.ALL ;  /* 0x0000000000007948 */ /* 0x000fea0003800000 */
[----:B------:R-:W-:Y:S01]  /*0ee0*/  NOP ;  /* 0x0000000000007918 */ /* 0x000fe20000000000 */
[----:B------:R-:W-:-:S04]  /*0ef0*/  UIADD3 UR5, UPT, UPT, UR4, 0x80, URZ ;  /* 0x0000008004057890 */ /* 0x000fc8000fffe0ff */
[----:B------:R-:W-:-:S04]  /*0f00*/  UIADD3 UR22, UP0, UPT, UR5, UR14, URZ ;  /* 0x0000000e05167290 */ /* 0x000fc8000ff1e0ff */
[----:B------:R-:W-:Y:S01]  /*0f10*/  ULEA.HI.X.SX32 UR23, UR5, UR15, 0x1, UP0 ;  /* 0x0000000f05177291 */ /* 0x000fe200080f0eff */
[----:B------:R-:W-:Y:S11]  /*0f20*/  @P0 BRA `(.L_x_35) ;  /* 0x0000000000300947 */ /* 0x000ff60003800000 */
[----:B---345:R-:W3:Y:S01]  /*0f30*/  S2R R4, SR_LANEID ;  /* 0x0000000000047919 */ /* 0x038ee20000000000 */
[----:B------:R-:W-:Y:S05]  /*0f40*/  WARPSYNC.ALL ;  /* 0x0000000000007948 */ /* 0x000fea0003800000 */
[----:B------:R-:W-:Y:S01]  /*0f50*/  NOP ;  /* 0x0000000000007918 */ /* 0x000fe20000000000 */
[----:B--23--:R-:W-:-:S05]  /*0f60*/  IMAD.SHL.U32 R6, R4, 0x4, RZ ;  /* 0x0000000404067824 */ /* 0x00cfca00078e00ff */
[----:B------:R-:W2:Y:S01]  /*0f70*/  LDS R9, [R6+UR12] ;  /* 0x0000000c06097984 */ /* 0x000ea20008000800 */
[----:B------:R-:W-:-:S05]  /*0f80*/  IADD3 R4, P1, PT, R6, UR22, RZ ;  /* 0x0000001606047c10 */ /* 0x000fca000ff3e0ff */
[----:B------:R-:W-:-:S05]  /*0f90*/  IMAD.X R5, RZ, RZ, UR23, P1 ;  /* 0x00000017ff057e24 */ /* 0x000fca00088e06ff */
[----:B--2---:R2:W3:Y:S01]  /*0fa0*/  ATOMG.E.EXCH.STRONG.GPU PT, RZ, [R4], R9 ;  /* 0x0000000904ff73a8 */ /* 0x0044e200041ee100 */
[----:B------:R-:W-:-:S04]  /*0fb0*/  DEPBAR {5,4,3,2,1,0} ;  /* 0x0000003f0000791a */ /* 0x000fc80000000000 */
[----:B------:R-:W4:Y:S02]  /*0fc0*/  CCTL.E.C.LDCU.IV.DEEP [UR22] ;  /* 0x0000000016007540 */ /* 0x000f240009c08000 */
[----:B----4-:R2:W-:Y:S01]  /*0fd0*/  UTMACCTL.IV [UR22] ;  /* 0x00000000160079b9 */ /* 0x0105e20008000000 */
[----:B------:R-:W-:Y:S01]  /*0fe0*/  NOP ;  /* 0x0000000000007918 */ /* 0x000fe20000000000 */
.L_x_35:
[----:B------:R-:W-:Y:S05]  /*0ff0*/  @P0 BRA `(.L_x_36) ;  /* 0x00000000000c0947 */ /* 0x000fea0003800000 */
[----:B------:R0:W-:Y:S01]  /*1000*/  UTMACMDFLUSH ;  /* 0x00000000000079b7 */ /* 0x0001e20000000000 */
[----:B------:R-:W-:Y:S05]  /*1010*/  @P0 BRA `(.L_x_36) ;  /* 0x0000000000040947 */ /* 0x000fea0003800000 */
[----:B------:R-:W-:-:S04]  /*1020*/  DEPBAR.LE SB0, 0x0 ;  /* 0x000080000000791a */ /* 0x000fc80000000000 */
.L_x_36:
[----:B------:R-:W-:Y:S05]  /*1030*/  WARPSYNC.ALL ;  /* 0x0000000000007948 */ /* 0x000fea0003800000 */
[----:B------:R-:W-:Y:S01]  /*1040*/  NOP ;  /* 0x0000000000007918 */ /* 0x000fe20000000000 */
[----:B---3--:R-:W-:Y:S06]  /*1050*/  BAR.SYNC.DEFER_BLOCKING 0x0 ;  /* 0x0000000000007b1d */ /* 0x008fec0000010000 */
[----:B------:R-:W-:Y:S02]  /*1060*/  BSSY.RECONVERGENT B2, `(.L_x_37) ;  /* 0x000000b000027945 */ /* 0x000fe40003800200 */
[----:B------:R-:W-:Y:S06]  /*1070*/  BAR.SYNC.DEFER_BLOCKING 0x0 ;  /* 0x0000000000007b1d */ /* 0x000fec0000010000 */
[----:B------:R3:W-:Y:S01]  /*1080*/  @!P0 STS [R3], RZ ;  /* 0x000000ff03008388 */ /* 0x0007e20000000800 */
[----:B------:R-:W-:Y:S01]  /*1090*/  NOP ;  /* 0x0000000000007918 */ /* 0x000fe20000000000 */
[----:B------:R-:W-:Y:S05]  /*10a0*/  @P3 BRA `(.L_x_38) ;  /* 0x0000000000183947 */ /* 0x000fea0003800000 */
[----:B--23--:R-:W2:Y:S01]  /*10b0*/  LDS R3, [UR12+0x8] ;  /* 0x0000080cff037984 */ /* 0x00cea20008000800 */
[----:B------:R-:W3:Y:S01]  /*10c0*/  LDC.64 R10, c[0x0][0x390] ;  /* 0x0000e400ff0a7b82 */ /* 0x000ee20000000a00 */
[----:B----45:R-:W-:Y:S02]  /*10d0*/  IMAD.MOV.U32 R4, RZ, RZ, 0x70 ;  /* 0x00000070ff047424 */ /* 0x030fe400078e00ff */
[----:B---3--:R3:W-:Y:S03]  /*10e0*/  STS.64 [UR12], R10 ;  /* 0x0000000aff007988 */ /* 0x0087e60008000a0c */
[----:B--2---:R-:W-:-:S05]  /*10f0*/  LOP3.LUT R3, R3, 0x10, R4, 0xd8, !PT ;  /* 0x0000001003037812 */ /* 0x004fca00078ed804 */
[----:B------:R3:W-:Y:S02]  /*1100*/  STS [UR12+0x8], R3 ;  /* 0x00000803ff007988 */ /* 0x0007e4000800080c */
.L_x_38:
[----:B--2---:R-:W-:Y:S05]  /*1110*/  BSYNC.RECONVERGENT B2 ;  /* 0x0000000000027941 */ /* 0x004fea0003800200 */
.L_x_37:
[----:B------:R-:W-:Y:S04]  /*1120*/  BSSY.RECONVERGENT B3, `(.L_x_39) ;  /* 0x0000033000037945 */ /* 0x000fe80003800200 */
[----:B------:R-:W-:Y:S04]  /*1130*/  BSSY.RELIABLE B2, `(.L_x_40) ;  /* 0x000002e000027945 */ /* 0x000fe80003800100 */
[----:B------:R-:W-:Y:S05]  /*1140*/  @P3 BRA `(.L_x_41) ;  /* 0x0000000000243947 */ /* 0x000fea0003800000 */
[----:B---3--:R-:W2:Y:S01]  /*1150*/  LDS R3, [UR12+0x34] ;  /* 0x0000340cff037984 */ /* 0x008ea20008000800 */
[----:B----45:R-:W-:-:S05]  /*1160*/  IMAD.MOV.U32 R4, RZ, RZ, 0x7f000000 ;  /* 0x7f000000ff047424 */ /* 0x030fca00078e00ff */
[----:B--2---:R-:W-:-:S05]  /*1170*/  LOP3.LUT R3, R3, 0xff000000, R4, 0xb8, !PT ;  /* 0xff00000003037812 */ /* 0x004fca00078eb804 */
[----:B------:R2:W-:Y:S01]  /*1180*/  STS [UR12+0x34], R3 ;  /* 0x00003403ff007988 */ /* 0x0005e2000800080c */
[----:B------:R-:W-:Y:S05]  /*1190*/  @P3 BRA `(.L_x_42) ;  /* 0x0000000000183947 */ /* 0x000fea0003800000 */
[----:B--2---:R-:W2:Y:S01]  /*11a0*/  LDS R3, [UR12+0x38] ;  /* 0x0000380cff037984 */ /* 0x004ea20008000800 */
[----:B------:R-:W-:-:S05]  /*11b0*/  IMAD.MOV.U32 R4, RZ, RZ, 0x7f ;  /* 0x0000007fff047424 */ /* 0x000fca00078e00ff */
[----:B--2---:R-:W-:-:S05]  /*11c0*/  LOP3.LUT R3, R3, 0xff, R4, 0xb8, !PT ;  /* 0x000000ff03037812 */ /* 0x004fca00078eb804 */
[----:B------:R2:W-:Y:S02]  /*11d0*/  STS [UR12+0x38], R3 ;  /* 0x00003803ff007988 */ /* 0x0005e4000800080c */
.L_x_41:
[----:B------:R-:W-:Y:S05]  /*11e0*/  @P3 BRA `(.L_x_43) ;  /* 0x00000000000c3947 */ /* 0x000fea0003800000 */
[----:B------:R2:W-:Y:S02]  /*11f0*/  STS [UR12+0x20], R8 ;  /* 0x00002008ff007988 */ /* 0x0005e4000800080c */
.L_x_42:
[----:B------:R-:W-:Y:S05]  /*1200*/  @P3 BRA `(.L_x_44) ;  /* 0x0000000000243947 */ /* 0x000fea0003800000 */
[----:B------:R2:W-:Y:S02]  /*1210*/  STS [UR12+0x24], R7 ;  /* 0x00002407ff007988 */ /* 0x0005e4000800080c */
.L_x_43:
[----:B------:R-:W-:Y:S05]  /*1220*/  @P3 BRA `(.L_x_45) ;  /* 0x00000000002c3947 */ /* 0x000fea0003800000 */
[----:B--23--:R-:W2:Y:S01]  /*1230*/  LDS R3, [UR12+0x1c] ;  /* 0x00001c0cff037984 */ /* 0x00cea20008000800 */
[----:B----45:R-:W3:Y:S02]  /*1240*/  LDC.64 R4, c[0x0][0x3b8] ;  /* 0x0000ee00ff047b82 */ /* 0x030ee40000000a00 */
[--C-:B---3--:R-:W-:Y:S02]  /*1250*/  SHF.R.U32.HI R6, RZ, 0x4, R5.reuse ;  /* 0x00000004ff067819 */ /* 0x108fe40000011605 */
[----:B------:R-:W-:-:S05]  /*1260*/  SHF.R.U64 R4, R4, 0x4, R5 ;  /* 0x0000000404047819 */ /* 0x000fca0000001205 */
[----:B------:R3:W-:Y:S01]  /*1270*/  STS [UR12+0xc], R4 ;  /* 0x00000c04ff007988 */ /* 0x0007e2000800080c */
[----:B--2---:R-:W-:-:S05]  /*1280*/  LOP3.LUT R3, R3, 0xf, R6, 0xb8, !PT ;  /* 0x0000000f03037812 */ /* 0x004fca00078eb806 */
[----:B------:R3:W-:Y:S02]  /*1290*/  STS [UR12+0x1c], R3 ;  /* 0x00001c03ff007988 */ /* 0x0007e4000800080c */
.L_x_44:
[----:B------:R-:W-:Y:S05]  /*12a0*/  @P3 BRA `(.L_x_46) ;  /* 0x00000000001c3947 */ /* 0x000fea0003800000 */
[----:B--23--:R-:W2:Y:S02]  /*12b0*/  LDS R3, [UR12+0x34] ;  /* 0x0000340cff037984 */ /* 0x00cea40008000800 */
[----:B--2---:R-:W-:-:S05]  /*12c0*/  LOP3.LUT R3, R3, 0x7, RZ, 0xb8, !PT ;  /* 0x0000000703037812 */ /* 0x004fca00078eb8ff */
[----:B------:R2:W-:Y:S02]  /*12d0*/  STS [UR12+0x34], R3 ;  /* 0x00003403ff007988 */ /* 0x0005e4000800080c */
.L_x_45:
[----:B------:R-:W-:Y:S05]  /*12e0*/  @P3 BRA `(.L_x_47) ;  /* 0x00000000001c3947 */ /* 0x000fea0003800000 */
[----:B--23--:R-:W2:Y:S02]  /*12f0*/  LDS R3, [UR12+0x34] ;  /* 0x0000340cff037984 */ /* 0x00cea40008000800 */
[----:B--2---:R-:W-:-:S05]  /*1300*/  LOP3.LUT R3, R3, 0x38, RZ, 0xb8, !PT ;  /* 0x0000003803037812 */ /* 0x004fca00078eb8ff */
[----:B------:R2:W-:Y:S02]  /*1310*/  STS [UR12+0x34], R3 ;  /* 0x00003403ff007988 */ /* 0x0005e4000800080c */
.L_x_46:
[----:B------:R-:W-:Y:S05]  /*1320*/  @P3 BRA `(.L_x_48) ;  /* 0x00000000001c3947 */ /* 0x000fea0003800000 */
[----:B--23--:R-:W2:Y:S02]  /*1330*/  LDS R3, [UR12+0x8] ;  /* 0x0000080cff037984 */ /* 0x00cea40008000800 */
[----:B--2---:R-:W-:-:S05]  /*1340*/  LOP3.LUT R3, R3, 0x780, RZ, 0xb8, !PT ;  /* 0x0000078003037812 */ /* 0x004fca00078eb8ff */
[----:B------:R2:W-:Y:S02]  /*1350*/  STS [UR12+0x8], R3 ;  /* 0x00000803ff007988 */ /* 0x0005e4000800080c */
.L_x_47:
[----:B------:R-:W-:Y:S05]  /*1360*/  @P3 BRA `(.L_x_49) ;  /* 0x0000000000283947 */ /* 0x000fea0003800000 */
[----:B--23--:R-:W2:Y:S02]  /*1370*/  LDS R3, [UR12+0x8] ;  /* 0x0000080cff037984 */ /* 0x00cea40008000800 */
[----:B--2---:R-:W-:-:S05]  /*1380*/  LOP3.LUT R3, R3, 0x1800, RZ, 0xb8, !PT ;  /* 0x0000180003037812 */ /* 0x004fca00078eb8ff */
[----:B------:R2:W-:Y:S02]  /*1390*/  STS [UR12+0x8], R3 ;  /* 0x00000803ff007988 */ /* 0x0005e4000800080c */
.L_x_48:
[----:B------:R-:W-:Y:S05]  /*13a0*/  @P3 BREAK.RELIABLE B2 ;  /* 0x0000000000023942 */ /* 0x000fea0003800100 */
[----:B------:R-:W-:Y:S05]  /*13b0*/  @P3 BRA `(.L_x_50) ;  /* 0x0000000000243947 */ /* 0x000fea0003800000 */
[----:B--23--:R-:W2:Y:S01]  /*13c0*/  LDS R3, [UR12+0x8] ;  /* 0x0000080cff037984 */ /* 0x00cea20008000800 */
[----:B----45:R-:W-:-:S05]  /*13d0*/  IMAD.MOV.U32 R4, RZ, RZ, 0x6000 ;  /* 0x00006000ff047424 */ /* 0x030fca00078e00ff */
[----:B--2---:R-:W-:-:S04]  /*13e0*/  LOP3.LUT R3, R3, 0x6000, R4, 0xd8, !PT ;  /* 0x0000600003037812 */ /* 0x004fc800078ed804 */
[----:B------:R-:W-:-:S05]  /*13f0*/  LOP3.LUT R3, R3, 0x400000, RZ, 0xb8, !PT ;  /* 0x0040000003037812 */ /* 0x000fca00078eb8ff */
[----:B------:R2:W-:Y:S02]  /*1400*/  STS [UR12+0x8], R3 ;  /* 0x00000803ff007988 */ /* 0x0005e4000800080c */
.L_x_49:
[----:B------:R-:W-:Y:S05]  /*1410*/  BSYNC.RELIABLE B2 ;  /* 0x0000000000027941 */ /* 0x000fea0003800100 */
.L_x_40:
[----:B--23--:R-:W2:Y:S02]  /*1420*/  @!P3 LDS R3, [UR12+0x8] ;  /* 0x0000080cff03b984 */ /* 0x00cea40008000800 */
[----:B--2---:R-:W-:-:S05]  /*1430*/  @!P3 LOP3.LUT R3, R3, 0x8000, RZ, 0xb8, !PT ;  /* 0x000080000303b812 */ /* 0x004fca00078eb8ff */
[----:B------:R2:W-:Y:S02]  /*1440*/  @!P3 STS [UR12+0x8], R3 ;  /* 0x00000803ff00b988 */ /* 0x0005e4000800080c */
.L_x_50:
[----:B------:R-:W-:Y:S05]  /*1450*/  BSYNC.RECONVERGENT B3 ;  /* 0x0000000000037941 */ /* 0x000fea0003800200 */
.L_x_39:
[----:B------:R-:W-:Y:S05]  /*1460*/  WARPSYNC.ALL ;  /* 0x0000000000007948 */ /* 0x000fea0003800000 */
[----:B------:R-:W-:Y:S01]  /*1470*/  NOP ;  /* 0x0000000000007918 */ /* 0x000fe20000000000 */
[----:B------:R-:W-:-:S04]  /*1480*/  UIADD3 UR4, UPT, UPT, UR4, 0x100, URZ ;  /* 0x0000010004047890 */ /* 0x000fc8000fffe0ff */
[----:B------:R-:W-:-:S04]  /*1490*/  UIADD3 UR14, UP0, UPT, UR4, UR14, URZ ;  /* 0x0000000e040e7290 */ /* 0x000fc8000ff1e0ff */
[----:B------:R-:W-:Y:S01]  /*14a0*/  ULEA.HI.X.SX32 UR15, UR4, UR15, 0x1, UP0 ;  /* 0x0000000f040f7291 */ /* 0x000fe200080f0eff */
[----:B------:R-:W-:Y:S11]  /*14b0*/  @P0 BRA `(.L_x_51) ;  /* 0x0000000000300947 */ /* 0x000ff60003800000 */
[----:B--23--:R-:W2:Y:S01]  /*14c0*/  S2R R3, SR_LANEID ;  /* 0x0000000000037919 */ /* 0x00cea20000000000 */
[----:B------:R-:W-:Y:S05]  /*14d0*/  WARPSYNC.ALL ;  /* 0x0000000000007948 */ /* 0x000fea0003800000 */
[----:B------:R-:W-:Y:S01]  /*14e0*/  NOP ;  /* 0x0000000000007918 */ /* 0x000fe20000000000 */
[----:B--2---:R-:W-:-:S05]  /*14f0*/  IMAD.SHL.U32 R6, R3, 0x4, RZ ;  /* 0x0000000403067824 */ /* 0x004fca00078e00ff */
[----:B------:R-:W2:Y:S01]  /*1500*/  LDS R3, [R6+UR12] ;  /* 0x0000000c06037984 */ /* 0x000ea20008000800 */
[----:B----45:R-:W-:-:S05]  /*1510*/  IADD3 R4, P1, PT, R6, UR14, RZ ;  /* 0x0000000e06047c10 */ /* 0x030fca000ff3e0ff */
[----:B------:R-:W-:-:S05]  /*1520*/  IMAD.X R5, RZ, RZ, UR15, P1 ;  /* 0x0000000fff057e24 */ /* 0x000fca00088e06ff */
[----:B--2---:R2:W3:Y:S01]  /*1530*/  ATOMG.E.EXCH.STRONG.GPU PT, RZ, [R4], R3 ;  /* 0x0000000304ff73a8 */ /* 0x0044e200041ee100 */
[----:B------:R-:W-:-:S04]  /*1540*/  DEPBAR {5,4,3,2,1,0} ;  /* 0x0000003f0000791a */ /* 0x000fc80000000000 */
[----:B------:R-:W4:Y:S02]  /*1550*/  CCTL.E.C.LDCU.IV.DEEP [UR14] ;  /* 0x000000000e007540 */ /* 0x000f240009c08000 */
[----:B----4-:R2:W-:Y:S01]  /*1560*/  UTMACCTL.IV [UR14] ;  /* 0x000000000e0079b9 */ /* 0x0105e20008000000 */
[----:B------:R-:W-:Y:S01]  /*1570*/  NOP ;  /* 0x0000000000007918 */ /* 0x000fe20000000000 */
.L_x_51:
[----:B------:R-:W-:Y:S05]  /*1580*/  @P0 BRA `(.L_x_52) ;  /* 0x00000000000c0947 */ /* 0x000fea0003800000 */
[----:B------:R0:W-:Y:S01]  /*1590*/  UTMACMDFLUSH ;  /* 0x00000000000079b7 */ /* 0x0001e20000000000 */
[----:B------:R-:W-:Y:S05]  /*15a0*/  @P0 BRA `(.L_x_52) ;  /* 0x0000000000040947 */ /* 0x000fea0003800000 */
[----:B------:R-:W-:-:S04]  /*15b0*/  DEPBAR.LE SB0, 0x0 ;  /* 0x000080000000791a */ /* 0x000fc80000000000 */
.L_x_52:
[----:B------:R-:W-:Y:S05]  /*15c0*/  WARPSYNC.ALL ;  /* 0x0000000000007948 */ /* 0x000fea0003800000 */
[----:B------:R-:W-:Y:S01]  /*15d0*/  NOP ;  /* 0x0000000000007918 */ /* 0x000fe20000000000 */
[----:B---3--:R-:W-:Y:S01]  /*15e0*/  BAR.SYNC.DEFER_BLOCKING 0x0 ;  /* 0x0000000000007b1d */ /* 0x008fe20000010000 */
[----:B--2---:R-:W-:Y:S01]  /*15f0*/  SHF.R.U32.HI R3, RZ, 0x5, R0 ;  /* 0x00000005ff037819 */ /* 0x004fe20000011600 */
[----:B------:R-:W-:-:S03]  /*1600*/  USHF.L.U32 UR16, UR16, 0x8, URZ ;  /* 0x0000000810107899 */ /* 0x000fc600080006ff */
[----:B------:R-:W-:Y:S01]  /*1610*/  R2UR UR13, R3 ;  /* 0x00000000030d72ca */ /* 0x000fe200000e0000 */
[----:B------:R-:W-:Y:S01]  /*1620*/  VOTEU.ALL UP0, P3 ;  /* 0x0000000000ff7886 */ /* 0x000fe20001800000 */
[----:B------:R-:W-:Y:S01]  /*1630*/  UMOV UR4, 0x1 ;  /* 0x0000000100047882 */ /* 0x000fe20000000000 */
[----:B------:R-:W-:Y:S01]  /*1640*/  VOTEU.ALL UP1, P3 ;  /* 0x0000000000ff7886 */ /* 0x000fe20001820000 */
[----:B------:R-:W-:Y:S02]  /*1650*/  BSSY.RECONVERGENT B3, `(.L_x_53) ;  /* 0x0000018000037945 */ /* 0x000fe40003800200 */
[----:B------:R-:W-:-:S04]  /*1660*/  @!UP0 UIADD3 UR8, UPT, UPT, -UR4, 0x100000, URZ ;  /* 0x0010000004088890 */ /* 0x000fc8000fffe1ff */
[----:B------:R-:W-:Y:S02]  /*1670*/  @!UP0 USHF.L.U32 UR9, UR8, 0xb, URZ ;  /* 0x0000000b08098899 */ /* 0x000fe400080006ff */
[----:B------:R-:W-:Y:S02]  /*1680*/  @!UP0 USHF.L.U32 UR8, UR8, 0x1, URZ ;  /* 0x0000000108088899 */ /* 0x000fe400080006ff */
[----:B------:R-:W-:-:S04]  /*1690*/  @!UP0 UIADD3 UR4, UPT, UPT, -UR4, 0x100000, URZ ;  /* 0x0010000004048890 */ /* 0x000fc8000fffe1ff */
[----:B------:R-:W-:Y:S02]  /*16a0*/  @!UP0 USHF.L.U32 UR5, UR4, 0xb, URZ ;  /* 0x0000000b04058899 */ /* 0x000fe400080006ff */
[----:B------:R-:W-:Y:S01]  /*16b0*/  @!UP0 USHF.L.U32 UR4, UR4, 0x1, URZ ;  /* 0x0000000104048899 */ /* 0x000fe200080006ff */
[----:B------:R-:W-:Y:S01]  /*16c0*/  VOTEU.ALL UP0, P3 ;  /* 0x0000000000ff7886 */ /* 0x000fe20001800000 */
[----:B------:R-:W2:Y:S04]  /*16d0*/  FENCE.VIEW.ASYNC.S ;  /* 0x00000000000073c6 */ /* 0x000ea80000000000 */
[----:B--2---:R2:W3:Y:S06]  /*16e0*/  @!UP0 SYNCS.EXCH.64 URZ, [UR12+0x12000], UR8 ;  /* 0x012000080cff85b2 */ /* 0x0044ec0008000100 */
[----:B------:R2:W3:Y:S02]  /*16f0*/  @!UP1 SYNCS.EXCH.64 URZ, [UR12+0x12020], UR4 ;  /* 0x012020040cff95b2 */ /* 0x0004e40008000100 */
[----:B---3--:R-:W-:Y:S06]  /*1700*/  BAR.SYNC.DEFER_BLOCKING 0x0 ;  /* 0x0000000000007b1d */ /* 0x008fec0000010000 */
[----:B------:R-:W-:Y:S05]  /*1710*/  @P3 BRA `(.L_x_54) ;  /* 0x00000000002c3947 */ /* 0x000fea0003800000 */
[----:B--2---:R-:W-:Y:S02]  /*1720*/  UMOV UR4, 0x1 ;  /* 0x0000000100047882 */ /* 0x004fe40000000000 */
[----:B------:R-:W-:-:S04]  /*1730*/  UIADD3 UR8, UPT, UPT, -UR4, 0x100000, URZ ;  /* 0x0010000004087890 */ /* 0x000fc8000fffe1ff */
[----:B------:R-:W-:Y:S02]  /*1740*/  USHF.L.U32 UR9, UR8, 0xb, URZ ;  /* 0x0000000b08097899 */ /* 0x000fe400080006ff */
[----:B------:R-:W-:Y:S02]  /*1750*/  USHF.L.U32 UR8, UR8, 0x1, URZ ;  /* 0x0000000108087899 */ /* 0x000fe400080006ff */
[----:B------:R-:W-:-:S04]  /*1760*/  UIADD3 UR4, UPT, UPT, -UR4, 0x100000, URZ ;  /* 0x0010000004047890 */ /* 0x000fc8000fffe1ff */
[----:B------:R-:W-:Y:S02]  /*1770*/  USHF.L.U32 UR5, UR4, 0xb, URZ ;  /* 0x0000000b04057899 */ /* 0x000fe400080006ff */
[----:B------:R-:W-:Y:S01]  /*1780*/  USHF.L.U32 UR4, UR4, 0x1, URZ ;  /* 0x0000000104047899 */ /* 0x000fe200080006ff */
[----:B------:R-:W2:Y:S03]  /*1790*/  FENCE.VIEW.ASYNC.S ;  /* 0x00000000000073c6 */ /* 0x000ea60000000000 */
[----:B--2---:R3:W2:Y:S08]  /*17a0*/  SYNCS.EXCH.64 URZ, [UR12+0x12008], UR8 ;  /* 0x012008080cff75b2 */ /* 0x0046b00008000100 */
[----:B------:R3:W4:Y:S02]  /*17b0*/  SYNCS.EXCH.64 URZ, [UR12+0x12028], UR4 ;  /* 0x012028040cff75b2 */ /* 0x0007240008000100 */
[----:B---3--:R-:W-:Y:S01]  /*17c0*/  NOP ;  /* 0x0000000000007918 */ /* 0x008fe20000000000 */
.L_x_54:
[----:B--2---:R-:W-:Y:S05]  /*17d0*/  BSYNC.RECONVERGENT B3 ;  /* 0x0000000000037941 */ /* 0x004fea0003800200 */
.L_x_53:
[----:B----4-:R-:W-:Y:S01]  /*17e0*/  BAR.SYNC.DEFER_BLOCKING 0x0 ;  /* 0x0000000000007b1d */ /* 0x010fe20000010000 */
[----:B------:R-:W-:Y:S01]  /*17f0*/  UIADD3 UR10, UPT, UPT, UR12, 0x12020, URZ ;  /* 0x000120200c0a7890 */ /* 0x000fe2000fffe0ff */
[----:B------:R-:W-:Y:S01]  /*1800*/  ISETP.GE.AND P0, PT, R12, 0x1, PT ;  /* 0x000000010c00780c */ /* 0x000fe20003f06270 */
[----:B------:R-:W-:-:S03]  /*1810*/  USHF.L.U32 UR11, UR7, 0x7, URZ ;  /* 0x00000007070b7899 */ /* 0x000fc600080006ff */
[----:B------:R-:W-:Y:S04]  /*1820*/  BSSY.RECONVERGENT B3, `(.L_x_55) ;  /* 0x000000d000037945 */ /* 0x000fe80003800200 */
[----:B------:R-:W-:Y:S05]  /*1830*/  @P3 BRA `(.L_x_56) ;  /* 0x00000000002c3947 */ /* 0x000fea0003800000 */
[----:B------:R-:W-:Y:S02]  /*1840*/  UMOV UR4, 0x1 ;  /* 0x0000000100047882 */ /* 0x000fe40000000000 */
[----:B------:R-:W-:-:S04]  /*1850*/  UIADD3 UR8, UPT, UPT, -UR4, 0x100000, URZ ;  /* 0x0010000004087890 */ /* 0x000fc8000fffe1ff */
[----:B------:R-:W-:Y:S02]  /*1860*/  USHF.L.U32 UR9, UR8, 0xb, URZ ;  /* 0x0000000b08097899 */ /* 0x000fe400080006ff */
[----:B------:R-:W-:Y:S02]  /*1870*/  USHF.L.U32 UR8, UR8, 0x1, URZ ;  /* 0x0000000108087899 */ /* 0x000fe400080006ff */
[----:B------:R-:W-:-:S04]  /*1880*/  UIADD3 UR4, UPT, UPT, -UR4, 0x100000, URZ ;  /* 0x0010000004047890 */ /* 0x000fc8000fffe1ff */
[----:B------:R-:W-:Y:S02]  /*1890*/  USHF.L.U32 UR5, UR4, 0xb, URZ ;  /* 0x0000000b04057899 */ /* 0x000fe400080006ff */
[----:B------:R-:W-:Y:S01]  /*18a0*/  USHF.L.U32 UR4, UR4, 0x1, URZ ;  /* 0x0000000104047899 */ /* 0x000fe200080006ff */
[----:B------:R-:W2:Y:S03]  /*18b0*/  FENCE.VIEW.ASYNC.S ;  /* 0x00000000000073c6 */ /* 0x000ea60000000000 */
[----:B--2---:R2:W3:Y:S08]  /*18c0*/  SYNCS.EXCH.64 URZ, [UR12+0x12010], UR8 ;  /* 0x012010080cff75b2 */ /* 0x0044f00008000100 */
[----:B------:R2:W4:Y:S01]  /*18d0*/  SYNCS.EXCH.64 URZ, [UR12+0x12030], UR4 ;  /* 0x012030040cff75b2 */ /* 0x0005220008000100 */
[----:B------:R-:W-:Y:S01]  /*18e0*/  NOP ;  /* 0x0000000000007918 */ /* 0x000fe20000000000 */
.L_x_56:
[----:B--2---:R-:W-:Y:S05]  /*18f0*/  BSYNC.RECONVERGENT B3 ;  /* 0x0000000000037941 */ /* 0x004fea0003800200 */
.L_x_55:
[----:B------:R-:W-:Y:S05]  /*1900*/  @!P0 BRA `(.L_x_57) ;  /* 0x0000000800388947 */ /* 0x000fea0003800000 */
[----:B---34-:R-:W-:Y:S01]  /*1910*/  BAR.SYNC.DEFER_BLOCKING 0x0 ;  /* 0x0000000000007b1d */ /* 0x018fe20000010000 */
[----:B------:R-:W-:Y:S01]  /*1920*/  ELECT P1, URZ, PT ;  /* 0x0000000000ff782f */ /* 0x000fe20003820000 */
[----:B------:R-:W-:Y:S01]  /*1930*/  @!P3 IMAD.MOV.U32 R3, RZ, RZ, 0x6000 ;  /* 0x00006000ff03b424 */ /* 0x000fe200078e00ff */
[----:B------:R-:W-:Y:S02]  /*1940*/  ULOP3.LUT UR6, UR13, 0x1, URZ, 0xc0, !UPT ;  /* 0x000000010d067892 */ /* 0x000fe4000f8ec0ff */
[----:B------:R-:W-:Y:S01]  /*1950*/  ISETP.LT.U32.AND P1, PT, R2, 0x20, P1 ;  /* 0x000000200200780c */ /* 0x000fe20000f21070 */
[----:B------:R-:W-:Y:S02]  /*1960*/  UIADD3 UR4, UPT, UPT, UR12, 0xc000, URZ ;  /* 0x0000c0000c047890 */ /* 0x000fe4000fffe0ff */
[----:B------:R-:W-:Y:S02]  /*1970*/  ULEA UR28, UR6, UR12, 0xd ;  /* 0x0000000c061c7291 */ /* 0x000fe4000f8e68ff */
[----:B------:R-:W-:Y:S01]  /*1980*/  ULEA UR30, UR6, UR16, 0x7 ;  /* 0x00000010061e7291 */ /* 0x000fe2000f8e38ff */
[----:B------:R-:W-:Y:S01]  /*1990*/  UMOV UR7, UR11 ;  /* 0x0000000b00077c82 */ /* 0x000fe20008000000 */
[----:B------:R-:W-:-:S04]  /*19a0*/  ELECT P0, URZ, PT ;  /* 0x0000000000ff782f */ /* 0x000fc80003800000 */
[----:B------:R-:W-:Y:S02]  /*19b0*/  ISETP.LT.U32.AND P0, PT, R2, 0x40, P0 ;  /* 0x000000400200780c */ /* 0x000fe40000701070 */
[----:B------:R-:W-:Y:S01]  /*19c0*/  VOTEU.ANY UP0, P1 ;  /* 0x0000000000ff7886 */ /* 0x000fe20000800100 */
[----:B------:R-:W-:-:S04]  /*19d0*/  VOTEU.ANY UP2, P1 ;  /* 0x0000000000ff7886 */ /* 0x000fc80000840100 */
[----:B------:R-:W-:Y:S02]  /*19e0*/  @UP0 UIADD3 UR5, UPT, UPT, UR12, 0x12000, URZ ;  /* 0x000120000c050890 */ /* 0x000fe4000fffe0ff */
[----:B------:R2:W-:Y:S01]  /*19f0*/  @!P3 SYNCS.ARRIVE.TRANS64 RZ, [UR12+0x12000], R3 ;  /* 0x01200003ffffb9a7 */ /* 0x0005e2000800000c */
[----:B------:R-:W-:Y:S01]  /*1a00*/  @UP0 UMOV UR6, URZ ;  /* 0x000000ff00060c82 */ /* 0x000fe20008000000 */
[----:B------:R-:W-:Y:S01]  /*1a10*/  BAR.SYNC.DEFER_BLOCKING 0x0 ;  /* 0x0000000000007b1d */ /* 0x000fe20000010000 */
[----:B------:R-:W-:-:S05]  /*1a20*/  UISETP.NE.U32.AND UP0, UPT, UR13, URZ, UPT ;  /* 0x000000ff0d00728c */ /* 0x000fca000bf05070 */
[----:B------:R-:W-:Y:S01]  /*1a30*/  VOTEU.ANY UP1, P0 ;  /* 0x0000000000ff7886 */ /* 0x000fe20000020100 */
[----:B------:R-:W-:-:S04]  /*1a40*/  VOTEU.ANY UP3, P0 ;  /* 0x0000000000ff7886 */ /* 0x000fc80000060100 */
[----:B------:R-:W-:Y:S01]  /*1a50*/  @UP1 UIADD3 UR29, UPT, UPT, UR12, 0x12000, URZ ;  /* 0x000120000c1d1890 */ /* 0x000fe2000fffe0ff */
[----:B------:R-:W-:Y:S01]  /*1a60*/  @UP1 UMOV UR31, URZ ;  /* 0x000000ff001f1c82 */ /* 0x000fe20008000000 */
[----:B------:R2:W-:Y:S01]  /*1a70*/  @UP2 UTMALDG.2D [UR4], [UR20] ;  /* 0x00000004140025b4 */ /* 0x0005e20008008000 */
[----:B------:R3:W-:Y:S06]  /*1a80*/  MEMBAR.ALL.CTA ;  /* 0x0000000000007992 */ /* 0x0007ec0000008000 */
[----:B---3--:R-:W3:Y:S02]  /*1a90*/  FENCE.VIEW.ASYNC.S ;  /* 0x00000000000073c6 */ /* 0x008ee40000000000 */
[----:B---3--:R-:W-:Y:S06]  /*1aa0*/  BAR.SYNC.DEFER_BLOCKING 0x0 ;  /* 0x0000000000007b1d */ /* 0x008fec0000010000 */
[----:B------:R2:W-:Y:S02]  /*1ab0*/  @UP3 UTMALDG.2D [UR28], [UR22] ;  /* 0x0000001c160035b4 */ /* 0x0005e40008008000 */
[----:B------:R-:W-:Y:S06]  /*1ac0*/  BAR.SYNC.DEFER_BLOCKING 0x0 ;  /* 0x0000000000007b1d */ /* 0x000fec0000010000 */
[----:B------:R-:W3:Y:S02]  /*1ad0*/  SYNCS.PHASECHK.TRANS64.TRYWAIT P0, [UR12+0x12000], RZ ;  /* 0x012000ffff0075a7 */ /* 0x000ee4000800110c */
[----:B--23--:R-:W-:Y:S05]  /*1ae0*/  @!P0 BRA `(.L_x_58) ;  /* 0x0000001400808947 */ /* 0x00cfea0003800000 */
.L_x_74:
[----:B------:R-:W-:Y:S05]  /*1af0*/  BRA.U UP0, `(.L_x_59) ;  /* 0x0000000100587547 */ /* 0x000fea000b800000 */
[----:B------:R-:W-:Y:S02]  /*1b00*/  USHF.R.U32.HI UR6, URZ, 0x4, UR12 ;  /* 0x00000004ff067899 */ /* 0x000fe4000801160c */
[----:B------:R-:W-:Y:S02]  /*1b10*/  USHF.R.U32.HI UR4, URZ, 0x4, UR4 ;  /* 0x00000004ff047899 */ /* 0x000fe40008011604 */
[----:B------:R-:W-:Y:S02]  /*1b20*/  USGXT.U32 UR6, UR6, 0xe ;  /* 0x0000000e0606789a */ /* 0x000fe40008000000 */
[----:B------:R-:W-:Y:S01]  /*1b30*/  USGXT.U32 UR4, UR4, 0xe ;  /* 0x0000000e0404789a */ /* 0x000fe20008000000 */
[----:B------:R-:W-:Y:S01]  /*1b40*/  UMOV UR18, 0x2000100 ;  /* 0x0200010000127882 */ /* 0x000fe20000000000 */
[----:B------:R-:W-:Y:S01]  /*1b50*/  UMOV UR19, 0x40004040 ;  /* 0x4000404000137882 */ /* 0x000fe20000000000 */
[----:B------:R-:W-:Y:S01]  /*1b60*/  UMOV UR7, URZ ;  /* 0x000000ff00077c82 */ /* 0x000fe20008000000 */
[----:B------:R-:W-:Y:S01]  /*1b70*/  UMOV UR8, 0xfffffffe ;  /* 0xfffffffe00087882 */ /* 0x000fe20000000000 */
[----:B------:R-:W-:Y:S01]  /*1b80*/  UMOV UR9, 0x7fffbfdf ;  /* 0x7fffbfdf00097882 */ /* 0x000fe20000000000 */
[----:B------:R-:W-:Y:S01]  /*1b90*/  UMOV UR5, URZ ;  /* 0x000000ff00057c82 */ /* 0x000fe20008000000 */
[----:B------:R-:W-:-:S02]  /*1ba0*/  UIADD3.64 UR18, UPT, UPT, UR6, UR18, URZ ;  /* 0x0000001206127297 */ /* 0x000fc4000fffe0ff */
[----:B------:R-:W-:Y:S02]  /*1bb0*/  ULOP3.LUT UR6, UR6, 0x2000000, URZ, 0xfc, !UPT ;  /* 0x0200000006067892 */ /* 0x000fe4000f8efcff */
[----:B------:R-:W-:Y:S01]  /*1bc0*/  UIADD3.64 UR8, UPT, UPT, UR4, -UR8, URZ ;  /* 0x8000000804087297 */ /* 0x000fe2000fffe0ff */
[----:B------:R-:W-:Y:S01]  /*1bd0*/  UMOV UR26, 0x0 ;  /* 0x00000000001a7882 */ /* 0x000fe20000000000 */
[----:B------:R-:W-:Y:S01]  /*1be0*/  UMOV UR27, 0x8410010 ;  /* 0x08410010001b7882 */ /* 0x000fe20000000000 */
[----:B------:R-:W-:Y:S01]  /*1bf0*/  UMOV UR5, 0x80004020 ;  /* 0x8000402000057882 */ /* 0x000fe20000000000 */
[----:B------:R-:W-:Y:S01]  /*1c00*/  UMOV UR7, 0x40004040 ;  /* 0x4000404000077882 */ /* 0x000fe20000000000 */
[----:B------:R-:W-:Y:S01]  /*1c10*/  UMOV UR28, 0x0 ;  /* 0x00000000001c7882 */ /* 0x000fe20000000000 */
[----:B------:R-:W-:Y:S01]  /*1c20*/  UMOV UR29, 0x8410010 ;  /* 0x08410010001d7882 */ /* 0x000fe20000000000 */
[----:B------:R2:W-:Y:S02]  /*1c30*/  UTCQMMA gdesc[UR4], gdesc[UR6], tmem[UR24], tmem[UR26], idesc[UR27], !UPT ;  /* 0x00ff1a06040075ea */ /* 0x0005e4000f800318 */
[----:B------:R2:W-:Y:S01]  /*1c40*/  UTCQMMA gdesc[UR8], gdesc[UR18], tmem[UR24], tmem[UR28], idesc[UR29], UPT ;  /* 0x00ff1c12080075ea */ /* 0x0005e2000b800318 */
[----:B------:R-:W-:-:S02]  /*1c50*/  NOP ;  /* 0x0000000000007918 */ /* 0x000fc40000000000 */
.L_x_59:
[----:B------:R-:W-:Y:S01]  /*1c60*/  ELECT P0, URZ, PT ;  /* 0x0000000000ff782f */ /* 0x000fe20003800000 */
[----:B--2---:R-:W-:Y:S01]  /*1c70*/  UMOV UR4, UR10 ;  /* 0x0000000a00047c82 */ /* 0x004fe20008000000 */
[----:B------:R-:W-:Y:S02]  /*1c80*/  UMOV UR5, URZ ;  /* 0x000000ff00057c82 */ /* 0x000fe40008000000 */
[----:B------:R-:W-:-:S13]  /*1c90*/  ISETP.LT.U32.AND P0, PT, R2, 0x20, P0 ;  /* 0x000000200200780c */ /* 0x000fda0000701070 */
[----:B------:R-:W-:Y:S01]  /*1ca0*/  VOTEU.ANY UP0, P0 ;  /* 0x0000000000ff7886 */ /* 0x000fe20000000100 */
[----:B------:R-:W-:Y:S01]  /*1cb0*/  VOTEU.ANY UP1, P0 ;  /* 0x0000000000ff7886 */ /* 0x000fe20000020100 */
[----:B------:R-:W-:-:S03]  /*1cc0*/  ISETP.GE.U32.AND P0, PT, R12, 0x41, PT ;  /* 0x000000410c00780c */ /* 0x000fc60003f06070 */
[----:B------:R-:W-:Y:S02]  /*1cd0*/  @UP0 UMOV UR4, UR4 ;  /* 0x0000000400040c82 */ /* 0x000fe40008000000 */
[----:B------:R2:W-:Y:S01]  /*1ce0*/  @UP1 UTCBAR [UR4], URZ ;  /* 0x000000ff040013e9 */ /* 0x0005e200080000ff */
[----:B------:R-:W-:Y:S06]  /*1cf0*/  BAR.SYNC.DEFER_BLOCKING 0x0 ;  /* 0x0000000000007b1d */ /* 0x000fec0000010000 */
[----:B------:R-:W3:Y:S02]  /*1d00*/  SYNCS.PHASECHK.TRANS64.TRYWAIT P1, [UR12+0x12020], RZ ;  /* 0x012020ffff0075a7 */ /* 0x000ee4000802110c */
[----:B--23--:R-:W-:Y:S05]  /*1d10*/  @!P1 BRA `(.L_x_60) ;  /* 0x0000001400009947 */ /* 0x00cfea0003800000 */
.L_x_75:
[----:B------:R-:W-:Y:S01]  /*1d20*/  IMAD.MOV.U32 R3, RZ, RZ, RZ ;  /* 0x000000ffff037224 */ /* 0x000fe200078e00ff */
[----:B------:R-:W-:Y:S06]  /*1d30*/  @!P0 BRA `(.L_x_57) ;  /* 0x00000004002c8947 */ /* 0x000fec0003800000 */
[----:B------:R-:W2:Y:S01]  /*1d40*/  LDCU UR19, c[0x0][0x3a0] ;  /* 0x00007400ff1377ac */ /* 0x000ea20008000800 */
[----:B------:R-:W-:Y:S01]  /*1d50*/  UMOV UR17, 0x1 ;  /* 0x0000000100117882 */ /* 0x000fe20000000000 */
[----:B------:R-:W-:-:S05]  /*1d60*/  UMOV UR10, 0x40 ;  /* 0x00000040000a7882 */ /* 0x000fca0000000000 */
.L_x_64:
[----:B------:R-:W-:Y:S01]  /*1d70*/  BAR.SYNC.DEFER_BLOCKING 0x0 ;  /* 0x0000000000007b1d */ /* 0x000fe20000010000 */
[----:B------:R-:W-:Y:S01]  /*1d80*/  ULEA UR18, UR17, UR12, 0x3 ;  /* 0x0000000c11127291 */ /* 0x000fe2000f8e18ff */
[----:B-----5:R-:W-:Y:S01]  /*1d90*/  @!P3 IMAD.MOV.U32 R4, RZ, RZ, 0x6000 ;  /* 0x00006000ff04b424 */ /* 0x020fe200078e00ff */
[----:B------:R-:W-:Y:S01]  /*1da0*/  ELECT P1, URZ, PT ;  /* 0x0000000000ff782f */ /* 0x000fe20003820000 */
[----:B------:R-:W-:-:S03]  /*1db0*/  ULEA UR8, UR17, UR12, 0xd ;  /* 0x0000000c11087291 */ /* 0x000fc6000f8e68ff */
[----:B------:R-:W-:Y:S02]  /*1dc0*/  ISETP.LT.U32.AND P1, PT, R2, 0x20, P1 ;  /* 0x000000200200780c */ /* 0x000fe40000f21070 */
[----:B------:R-:W-:Y:S01]  /*1dd0*/  ELECT P0, URZ, PT ;  /* 0x0000000000ff782f */ /* 0x000fe20003800000 */
[----:B------:R-:W-:-:S03]  /*1de0*/  UIADD3 UR8, UPT, UPT, UR8, 0xc000, URZ ;  /* 0x0000c00008087890 */ /* 0x000fc6000fffe0ff */
[----:B------:R-:W-:Y:S01]  /*1df0*/  ISETP.LT.U32.AND P0, PT, R2, 0x40, P0 ;  /* 0x000000400200780c */ /* 0x000fe20000701070 */
[----:B------:R-:W-:Y:S02]  /*1e00*/  ULEA UR4, UR17, UR12, 0xe ;  /* 0x0000000c11047291 */ /* 0x000fe4000f8e70ff */
[----:B------:R-:W-:Y:S01]  /*1e10*/  ULOP3.LUT UR5, UR13, 0x1, URZ, 0xc0, !UPT ;  /* 0x000000010d057892 */ /* 0x000fe2000f8ec0ff */
[----:B------:R-:W-:-:S03]  /*1e20*/  UMOV UR31, UR10 ;  /* 0x0000000a001f7c82 */ /* 0x000fc60008000000 */
[----:B------:R-:W-:Y:S01]  /*1e30*/  ULEA UR28, UR5, UR4, 0xd ;  /* 0x00000004051c7291 */ /* 0x000fe2000f8e68ff */
[----:B------:R-:W-:Y:S01]  /*1e40*/  VOTEU.ANY UP0, P1 ;  /* 0x0000000000ff7886 */ /* 0x000fe20000800100 */
[----:B------:R-:W-:Y:S01]  /*1e50*/  ULEA UR30, UR5, UR16, 0x7 ;  /* 0x00000010051e7291 */ /* 0x000fe2000f8e38ff */
[----:B------:R3:W-:Y:S03]  /*1e60*/  @!P3 SYNCS.ARRIVE.TRANS64 RZ, [UR18+0x12000], R4 ;  /* 0x01200004ffffb9a7 */ /* 0x0007e60008000012 */
[----:B------:R-:W-:Y:S01]  /*1e70*/  VOTEU.ANY UP1, P0 ;  /* 0x0000000000ff7886 */ /* 0x000fe20000020100 */
[----:B------:R-:W-:Y:S01]  /*1e80*/  @UP0 UIADD3 UR9, UPT, UPT, UR18, 0x12000, URZ ;  /* 0x0001200012090890 */ /* 0x000fe2000fffe0ff */
[----:B------:R-:W-:Y:S01]  /*1e90*/  VOTEU.ANY UP0, P1 ;  /* 0x0000000000ff7886 */ /* 0x000fe20000800100 */
[----:B------:R-:W-:Y:S02]  /*1ea0*/  BAR.SYNC.DEFER_BLOCKING 0x0 ;  /* 0x0000000000007b1d */ /* 0x000fe40000010000 */
[----:B------:R-:W-:Y:S01]  /*1eb0*/  @UP1 UIADD3 UR29, UPT, UPT, UR18, 0x12000, URZ ;  /* 0x00012000121d1890 */ /* 0x000fe2000fffe0ff */
[----:B---3--:R-:W-:-:S03]  /*1ec0*/  IMAD.U32 R4, R3, -0x80000000, RZ ;  /* 0x8000000003047824 */ /* 0x008fc600078e00ff */
[----:B------:R-:W-:Y:S01]  /*1ed0*/  VOTEU.ANY UP1, P0 ;  /* 0x0000000000ff7886 */ /* 0x000fe20000020100 */
[----:B------:R3:W-:Y:S01]  /*1ee0*/  @UP0 UTMALDG.2D [UR8], [UR20] ;  /* 0x00000008140005b4 */ /* 0x0007e20008008000 */
[----:B------:R-:W-:Y:S01]  /*1ef0*/  UISETP.NE.U32.AND UP0, UPT, UR13, URZ, UPT ;  /* 0x000000ff0d00728c */ /* 0x000fe2000bf05070 */
[----:B------:R4:W-:Y:S06]  /*1f00*/  MEMBAR.ALL.CTA ;  /* 0x0000000000007992 */ /* 0x0009ec0000008000 */
[----:B----4-:R-:W4:Y:S02]  /*1f10*/  FENCE.VIEW.ASYNC.S ;  /* 0x00000000000073c6 */ /* 0x010f240000000000 */
[----:B----4-:R-:W-:Y:S06]  /*1f20*/  BAR.SYNC.DEFER_BLOCKING 0x0 ;  /* 0x0000000000007b1d */ /* 0x010fec0000010000 */
[----:B------:R3:W-:Y:S02]  /*1f30*/  @UP1 UTMALDG.2D [UR28], [UR22] ;  /* 0x0000001c160015b4 */ /* 0x0007e40008008000 */
[----:B------:R-:W-:Y:S06]  /*1f40*/  BAR.SYNC.DEFER_BLOCKING 0x0 ;  /* 0x0000000000007b1d */ /* 0x000fec0000010000 */
[----:B------:R-:W4:Y:S02]  /*1f50*/  SYNCS.PHASECHK.TRANS64.TRYWAIT P0, [UR18+0x12000], R4 ;  /* 0x01200004ff0075a7 */ /* 0x000f240008001112 */
[----:B---34-:R-:W-:Y:S05]  /*1f60*/  @!P0 BRA `(.L_x_61) ;  /* 0x0000001000788947 */ /* 0x018fea0003800000 */
.L_x_76:
[----:B------:R-:W-:Y:S05]  /*1f70*/  BRA.U UP0, `(.L_x_62) ;  /* 0x0000000100507547 */ /* 0x000fea000b800000 */
[----:B------:R-:W-:Y:S02]  /*1f80*/  USHF.R.U32.HI UR6, URZ, 0x4, UR8 ;  /* 0x00000004ff067899 */ /* 0x000fe40008011608 */
[----:B------:R-:W-:Y:S02]  /*1f90*/  USHF.R.U32.HI UR8, URZ, 0x4, UR4 ;  /* 0x00000004ff087899 */ /* 0x000fe40008011604 */
[----:B------:R-:W-:Y:S02]  /*1fa0*/  USGXT.U32 UR6, UR6, 0xe ;  /* 0x0000000e0606789a */ /* 0x000fe40008000000 */
[----:B------:R-:W-:Y:S02]  /*1fb0*/  USGXT.U32 UR8, UR8, 0xe ;  /* 0x0000000e0808789a */ /* 0x000fe40008000000 */
[----:B------:R-:W-:Y:S02]  /*1fc0*/  UIADD3 UR26, UP0, UPT, UR6, 0x2, URZ ;  /* 0x00000002061a7890 */ /* 0x000fe4000ff1e0ff */
[----:B------:R-:W-:Y:S01]  /*1fd0*/  UIADD3 UR28, UP1, UPT, UR8, 0x2000100, URZ ;  /* 0x02000100081c7890 */ /* 0x000fe2000ff3e0ff */
[----:B------:R-:W-:Y:S01]  /*1fe0*/  UMOV UR4, URZ ;  /* 0x000000ff00047c82 */ /* 0x000fe20008000000 */
[----:B------:R-:W-:Y:S01]  /*1ff0*/  UMOV UR5, URZ ;  /* 0x000000ff00057c82 */ /* 0x000fe20008000000 */
[----:B------:R-:W-:-:S02]  /*2000*/  ULOP3.LUT UR8, UR8, 0x2000000, URZ, 0xfc, !UPT ;  /* 0x0200000008087892 */ /* 0x000fc4000f8efcff */
[----:B------:R-:W-:Y:S02]  /*2010*/  UIADD3.X UR27, UPT, UPT, UR4, -0x7fffbfe0, URZ, UP0, !UPT ;  /* 0x80004020041b7890 */ /* 0x000fe400087fe4ff */
[----:B------:R-:W-:Y:S01]  /*2020*/  UIADD3.X UR29, UPT, UPT, UR5, 0x40004040, URZ, UP1, !UPT ;  /* 0x40004040051d7890 */ /* 0x000fe20008ffe4ff */
[----:B------:R-:W-:Y:S01]  /*2030*/  UMOV UR30, 0x0 ;  /* 0x00000000001e7882 */ /* 0x000fe20000000000 */
[----:B------:R-:W-:Y:S01]  /*2040*/  UMOV UR31, 0x8410010 ;  /* 0x08410010001f7882 */ /* 0x000fe20000000000 */
[----:B------:R-:W-:Y:S01]  /*2050*/  UMOV UR7, 0x80004020 ;  /* 0x8000402000077882 */ /* 0x000fe20000000000 */
[----:B------:R-:W-:Y:S01]  /*2060*/  UMOV UR9, 0x40004040 ;  /* 0x4000404000097882 */ /* 0x000fe20000000000 */
[----:B------:R-:W-:Y:S01]  /*2070*/  UMOV UR4, 0x0 ;  /* 0x0000000000047882 */ /* 0x000fe20000000000 */
[----:B------:R-:W-:Y:S01]  /*2080*/  UMOV UR5, 0x8410010 ;  /* 0x0841001000057882 */ /* 0x000fe20000000000 */
[----:B------:R3:W-:Y:S02]  /*2090*/  UTCQMMA gdesc[UR6], gdesc[UR8], tmem[UR24], tmem[UR30], idesc[UR31], UPT ;  /* 0x00ff1e08060075ea */ /* 0x0007e4000b800318 */
[----:B------:R3:W-:Y:S01]  /*20a0*/  UTCQMMA gdesc[UR26], gdesc[UR28], tmem[UR24], tmem[UR4], idesc[UR5], UPT ;  /* 0x00ff041c1a0075ea */ /* 0x0007e2000b800318 */
[----:B------:R-:W-:-:S02]  /*20b0*/  NOP ;  /* 0x0000000000007918 */ /* 0x000fc40000000000 */
.L_x_62:
[----:B------:R-:W-:Y:S01]  /*20c0*/  ELECT P0, URZ, PT ;  /* 0x0000000000ff782f */ /* 0x000fe20003800000 */
[----:B---3--:R-:W-:-:S03]  /*20d0*/  UIADD3 UR4, UPT, UPT, UR18, 0x12020, URZ ;  /* 0x0001202012047890 */ /* 0x008fc6000fffe0ff */
[----:B------:R-:W-:Y:S01]  /*20e0*/  ISETP.LT.U32.AND P0, PT, R2, 0x20, P0 ;  /* 0x000000200200780c */ /* 0x000fe20000701070 */
[----:B------:R-:W-:-:S12]  /*20f0*/  UMOV UR5, URZ ;  /* 0x000000ff00057c82 */ /* 0x000fd80008000000 */
[----:B------:R-:W-:Y:S01]  /*2100*/  VOTEU.ANY UP0, P0 ;  /* 0x0000000000ff7886 */ /* 0x000fe20000000100 */
[----:B------:R-:W-:-:S04]  /*2110*/  VOTEU.ANY UP1, P0 ;  /* 0x0000000000ff7886 */ /* 0x000fc80000020100 */
[----:B------:R-:W-:Y:S02]  /*2120*/  @UP0 UMOV UR4, UR4 ;  /* 0x0000000400040c82 */ /* 0x000fe40008000000 */
[----:B------:R3:W-:Y:S01]  /*2130*/  @UP1 UTCBAR [UR4], URZ ;  /* 0x000000ff040013e9 */ /* 0x0007e200080000ff */
[----:B------:R-:W-:Y:S06]  /*2140*/  BAR.SYNC.DEFER_BLOCKING 0x0 ;  /* 0x0000000000007b1d */ /* 0x000fec0000010000 */
[----:B------:R-:W4:Y:S02]  /*2150*/  SYNCS.PHASECHK.TRANS64.TRYWAIT P0, [UR18+0x12020], R4 ;  /* 0x01202004ff0075a7 */ /* 0x000f240008001112 */
[----:B---34-:R-:W-:Y:S05]  /*2160*/  @!P0 BRA `(.L_x_63) ;  /* 0x0000001000048947 */ /* 0x018fea0003800000 */
.L_x_77:
[----:B------:R-:W-:Y:S02]  /*2170*/  UIADD3 UR17, UPT, UPT, UR17, 0x1, URZ ;  /* 0x0000000111117890 */ /* 0x000fe4000fffe0ff */
[----:B------:R-:W-:Y:S02]  /*2180*/  UIADD3 UR10, UPT, UPT, UR10, 0x40, URZ ;  /* 0x000000400a0a7890 */ /* 0x000fe4000fffe0ff */
[----:B------:R-:W-:-:S04]  /*2190*/  UISETP.NE.U32.AND UP0, UPT, UR17, 0x3, UPT ;  /* 0x000000031100788c */ /* 0x000fc8000bf05070 */
[----:B------:R-:W-:Y:S02]  /*21a0*/  USEL UR17, UR17, URZ, UP0 ;  /* 0x000000ff11117287 */ /* 0x000fe40008000000 */
[----:B------:R-:W-:Y:S02]  /*21b0*/  USEL UR4, URZ, 0x1, UP0 ;  /* 0x00000001ff047887 */ /* 0x000fe40008000000 */
[----:B--2---:R-:W-:-:S04]  /*21c0*/  UISETP.GE.AND UP0, UPT, UR10, UR19, UPT ;  /* 0x000000130a00728c */ /* 0x004fc8000bf06270 */
[----:B------:R-:W-:-:S05]  /*21d0*/  LOP3.LUT R3, R3, UR4, RZ, 0x3c, !PT ;  /* 0x0000000403037c12 */ /* 0x000fca000f8e3cff */
[----:B------:R-:W-:Y:S05]  /*21e0*/  BRA.U !UP0, `(.L_x_64) ;  /* 0xfffffff908e07547 */ /* 0x000fea000b83ffff */
.L_x_57:
[----:B---34-:R-:W-:Y:S06]  /*21f0*/  BAR.SYNC.DEFER_BLOCKING 0x0 ;  /* 0x0000000000007b1d */ /* 0x018fec0000010000 */
[----:B------:R-:W-:Y:S04]  /*2200*/  BSSY.RECONVERGENT B3, `(.L_x_65) ;  /* 0x0000004000037945 */ /* 0x000fe80003800200 */
[----:B------:R-:W-:Y:S05]  /*2210*/  @P3 BRA `(.L_x_66) ;  /* 0x0000000000083947 */ /* 0x000fea0003800000 */
[----:B------:R-:W2:Y:S02]  /*2220*/  SYNCS.CCTL.IV [UR12+0x12000] ;  /* 0x01200000ff0079b1 */ /* 0x000ea4000800000c */
[----:B--2---:R-:W2:Y:S02]  /*2230*/  SYNCS.CCTL.IV [UR12+0x12020] ;  /* 0x01202000ff0079b1 */ /* 0x004ea4000800000c */
.L_x_66:
[----:B------:R-:W-:Y:S05]  /*2240*/  BSYNC.RECONVERGENT B3 ;  /* 0x0000000000037941 */ /* 0x000fea0003800200 */
.L_x_65:
[----:B--2---:R-:W-:Y:S06]  /*2250*/  BAR.SYNC.DEFER_BLOCKING 0x0 ;  /* 0x0000000000007b1d */ /* 0x004fec0000010000 */
[----:B------:R-:W-:Y:S04]  /*2260*/  BSSY.RECONVERGENT B3, `(.L_x_67) ;  /* 0x0000004000037945 */ /* 0x000fe80003800200 */
[----:B------:R-:W-:Y:S05]  /*2270*/  @P3 BRA `(.L_x_68) ;  /* 0x0000000000083947 */ /* 0x000fea0003800000 */
[----:B------:R-:W2:Y:S02]  /*2280*/  SYNCS.CCTL.IV [UR12+0x12008] ;  /* 0x01200800ff0079b1 */ /* 0x000ea4000800000c */
[----:B--2---:R-:W2:Y:S02]  /*2290*/  SYNCS.CCTL.IV [UR12+0x12028] ;  /* 0x01202800ff0079b1 */ /* 0x004ea4000800000c */
.L_x_68:
[----:B------:R-:W-:Y:S05]  /*22a0*/  BSYNC.RECONVERGENT B3 ;  /* 0x0000000000037941 */ /* 0x000fea0003800200 */
.L_x_67:
[----:B--2---:R-:W-:Y:S06]  /*22b0*/  BAR.SYNC.DEFER_BLOCKING 0x0 ;  /* 0x0000000000007b1d */ /* 0x004fec0000010000 */
[----:B------:R-:W-:Y:S04]  /*22c0*/  BSSY.RECONVERGENT B3, `(.L_x_69) ;  /* 0x0000004000037945 */ /* 0x000fe80003800200 */
[----:B------:R-:W-:Y:S05]  /*22d0*/  @P3 BRA `(.L_x_70) ;  /* 0x0000000000083947 */ /* 0x000fea0003800000 */
[----:B------:R-:W2:Y:S02]  /*22e0*/  SYNCS.CCTL.IV [UR12+0x12010] ;  /* 0x01201000ff0079b1 */ /* 0x000ea4000800000c */
[----:B--2---:R-:W2:Y:S02]  /*22f0*/  SYNCS.CCTL.IV [UR12+0x12030] ;  /* 0x01203000ff0079b1 */ /* 0x004ea4000800000c */
.L_x_70:
[----:B------:R-:W-:Y:S05]  /*2300*/  BSYNC.RECONVERGENT B3 ;  /* 0x0000000000037941 */ /* 0x000fea0003800200 */
.L_x_69:
[----:B------:R-:W-:Y:S01]  /*2310*/  USHF.L.U32 UR4, UR13, 0x15, URZ ;  /* 0x000000150d047899 */ /* 0x000fe200080006ff */
[----:B------:R-:W-:Y:S01]  /*2320*/  IMAD.SHL.U32 R3, R0, 0x80, RZ ;  /* 0x0000008000037824 */ /* 0x000fe200078e00ff */
[----:B------:R-:W-:Y:S02]  /*2330*/  ELECT P0, URZ, PT ;  /* 0x0000000000ff782f */ /* 0x000fe40003800000 */
[----:B------:R-:W-:Y:S02]  /*2340*/  ULOP3.LUT UR4, UR4, 0x600000, URZ, 0xc0, !UPT ;  /* 0x0060000004047892 */ /* 0x000fe4000f8ec0ff */
[----:B------:R-:W-:Y:S01]  /*2350*/  ISETP.LT.U32.AND P0, PT, R2, 0x40, P0 ;  /* 0x000000400200780c */ /* 0x000fe20000701070 */
[----:B------:R-:W-:Y:S02]  /*2360*/  ULOP3.LUT UR13, UR13, 0x1, URZ, 0xc0, !UPT ;  /* 0x000000010d0d7892 */ /* 0x000fe4000f8ec0ff */
[----:B------:R-:W-:Y:S02]  /*2370*/  UIADD3 UR4, UPT, UPT, UR24, UR4, URZ ;  /* 0x0000000418047290 */ /* 0x000fe4000fffe0ff */
[----:B------:R-:W-:Y:S01]  /*2380*/  ULEA UR5, UR13, UR16, 0x7 ;  /* 0x000000100d057291 */ /* 0x000fe2000f8e38ff */
[----:B------:R-:W-:-:S06]  /*2390*/  UMOV UR6, UR11 ;  /* 0x0000000b00067c82 */ /* 0x000fcc0008000000 */
[----:B------:R-:W3:Y:S01]  /*23a0*/  LDTM.x64 R100, tmem[UR4] ;  /* 0x00000004006479ee */ /* 0x000ee20008340000 */
[----:B------:R-:W-:Y:S01]  /*23b0*/  VOTEU.ANY UP1, P0 ;  /* 0x0000000000ff7886 */ /* 0x000fe20000020100 */
[----:B------:R-:W-:Y:S01]  /*23c0*/  VOTEU.ANY UP0, P0 ;  /* 0x0000000000ff7886 */ /* 0x000fe20000000100 */
[----:B---3--:R-:W-:Y:S02]  /*23d0*/  F2FP.SATFINITE.E4M3.F32.PACK_AB_MERGE_C R102, R103, R102, RZ ;  /* 0x000000666766723e */ /* 0x008fe400048070ff */
[----:B------:R-:W-:Y:S02]  /*23e0*/  F2FP.SATFINITE.E4M3.F32.PACK_AB_MERGE_C R106, R107, R106, RZ ;  /* 0x0000006a6b6a723e */ /* 0x000fe400048070ff */
[----:B------:R-:W-:Y:S02]  /*23f0*/  F2FP.SATFINITE.E4M3.F32.PACK_AB_MERGE_C R164, R101, R100, R102 ;  /* 0x0000006465a4723e */ /* 0x000fe40004807066 */
[----:B------:R-:W3:Y:S01]  /*2400*/  LDTM.x64 R40, tmem[UR4+0x40] ;  /* 0x00004004002879ee */ /* 0x000ee20008340000 */
[----:B------:R-:W-:-:S02]  /*2410*/  F2FP.SATFINITE.E4M3.F32.PACK_AB_MERGE_C R110, R111, R110, RZ ;  /* 0x0000006e6f6e723e */ /* 0x000fc400048070ff */
[----:B------:R-:W-:Y:S02]  /*2420*/  F2FP.SATFINITE.E4M3.F32.PACK_AB_MERGE_C R114, R115, R114, RZ ;  /* 0x000000727372723e */ /* 0x000fe400048070ff */
[----:B------:R-:W-:Y:S02]  /*2430*/  F2FP.SATFINITE.E4M3.F32.PACK_AB_MERGE_C R165, R105, R104, R106 ;  /* 0x0000006869a5723e */ /* 0x000fe4000480706a */
[----:B------:R-:W-:Y:S02]  /*2440*/  F2FP.SATFINITE.E4M3.F32.PACK_AB_MERGE_C R166, R109, R108, R110 ;  /* 0x0000006c6da6723e */ /* 0x000fe4000480706e */
[----:B------:R-:W-:Y:S02]  /*2450*/  F2FP.SATFINITE.E4M3.F32.PACK_AB_MERGE_C R167, R113, R112, R114 ;  /* 0x0000007071a7723e */ /* 0x000fe40004807072 */
[----:B------:R-:W-:Y:S02]  /*2460*/  F2FP.SATFINITE.E4M3.F32.PACK_AB_MERGE_C R118, R119, R118, RZ ;  /* 0x000000767776723e */ /* 0x000fe400048070ff */
[----:B------:R-:W-:-:S02]  /*2470*/  F2FP.SATFINITE.E4M3.F32.PACK_AB_MERGE_C R122, R123, R122, RZ ;  /* 0x0000007a7b7a723e */ /* 0x000fc400048070ff */
[----:B------:R-:W-:Y:S02]  /*2480*/  F2FP.SATFINITE.E4M3.F32.PACK_AB_MERGE_C R126, R127, R126, RZ ;  /* 0x0000007e7f7e723e */ /* 0x000fe400048070ff */
[----:B------:R-:W-:Y:S02]  /*2490*/  F2FP.SATFINITE.E4M3.F32.PACK_AB_MERGE_C R119, R131, R130, RZ ;  /* 0x000000828377723e */ /* 0x000fe400048070ff */
[----:B------:R-:W-:Y:S02]  /*24a0*/  F2FP.SATFINITE.E4M3.F32.PACK_AB_MERGE_C R134, R135, R134, RZ ;  /* 0x000000868786723e */ /* 0x000fe400048070ff */
[----:B------:R-:W-:Y:S02]  /*24b0*/  F2FP.SATFINITE.E4M3.F32.PACK_AB_MERGE_C R138, R139, R138, RZ ;  /* 0x0000008a8b8a723e */ /* 0x000fe400048070ff */
[----:B------:R-:W-:Y:S02]  /*24c0*/  F2FP.SATFINITE.E4M3.F32.PACK_AB_MERGE_C R142, R143, R142, RZ ;  /* 0x0000008e8f8e723e */ /* 0x000fe400048070ff */
[----:B---3--:R-:W-:-:S02]  /*24d0*/  F2FP.SATFINITE.E4M3.F32.PACK_AB_MERGE_C R42, R43, R42, RZ ;  /* 0x0000002a2b2a723e */ /* 0x008fc400048070ff */
[----:B------:R-:W-:Y:S02]  /*24e0*/  F2FP.SATFINITE.E4M3.F32.PACK_AB_MERGE_C R46, R47, R46, RZ ;  /* 0x0000002e2f2e723e */ /* 0x000fe400048070ff */
[----:B------:R-:W-:Y:S02]  /*24f0*/  F2FP.SATFINITE.E4M3.F32.PACK_AB_MERGE_C R50, R51, R50, RZ ;  /* 0x000000323332723e */ /* 0x000fe400048070ff */
[----:B------:R-:W-:Y:S02]  /*2500*/  F2FP.SATFINITE.E4M3.F32.PACK_AB_MERGE_C R54, R55, R54, RZ ;  /* 0x000000363736723e */ /* 0x000fe400048070ff */
[----:B------:R-:W-:Y:S02]  /*2510*/  F2FP.SATFINITE.E4M3.F32.PACK_AB_MERGE_C R58, R59, R58, RZ ;  /* 0x0000003a3b3a723e */ /* 0x000fe400048070ff */
[----:B------:R-:W-:Y:S02]  /*2520*/  F2FP.SATFINITE.E4M3.F32.PACK_AB_MERGE_C R62, R63, R62, RZ ;  /* 0x0000003e3f3e723e */ /* 0x000fe400048070ff */
[----:B------:R-:W-:-:S02]  /*2530*/  F2FP.SATFINITE.E4M3.F32.PACK_AB_MERGE_C R66, R67, R66, RZ ;  /* 0x000000424342723e */ /* 0x000fc400048070ff */
[----:B------:R-:W-:Y:S02]  /*2540*/  F2FP.SATFINITE.E4M3.F32.PACK_AB_MERGE_C R70, R71, R70, RZ ;  /* 0x000000464746723e */ /* 0x000fe400048070ff */
[----:B------:R-:W-:Y:S02]  /*2550*/  F2FP.SATFINITE.E4M3.F32.PACK_AB_MERGE_C R74, R75, R74, RZ ;  /* 0x0000004a4b4a723e */ /* 0x000fe400048070ff */
[----:B------:R-:W-:Y:S02]  /*2560*/  F2FP.SATFINITE.E4M3.F32.PACK_AB_MERGE_C R104, R41, R40, R42 ;  /* 0x000000282968723e */ /* 0x000fe4000480702a */
[----:B------:R-:W-:Y:S02]  /*2570*/  F2FP.SATFINITE.E4M3.F32.PACK_AB_MERGE_C R105, R45, R44, R46 ;  /* 0x0000002c2d69723e */ /* 0x000fe4000480702e */
[----:B------:R-:W-:Y:S02]  /*2580*/  F2FP.SATFINITE.E4M3.F32.PACK_AB_MERGE_C R106, R49, R48, R50 ;  /* 0x00000030316a723e */ /* 0x000fe40004807032 */
[----:B------:R-:W-:-:S02]  /*2590*/  F2FP.SATFINITE.E4M3.F32.PACK_AB_MERGE_C R107, R53, R52, R54 ;  /* 0x00000034356b723e */ /* 0x000fc40004807036 */
[----:B------:R-:W-:Y:S02]  /*25a0*/  F2FP.SATFINITE.E4M3.F32.PACK_AB_MERGE_C R108, R57, R56, R58 ;  /* 0x00000038396c723e */ /* 0x000fe4000480703a */
[----:B------:R-:W-:Y:S02]  /*25b0*/  F2FP.SATFINITE.E4M3.F32.PACK_AB_MERGE_C R109, R61, R60, R62 ;  /* 0x0000003c3d6d723e */ /* 0x000fe4000480703e */
[----:B------:R-:W-:Y:S02]  /*25c0*/  F2FP.SATFINITE.E4M3.F32.PACK_AB_MERGE_C R110, R65, R64, R66 ;  /* 0x00000040416e723e */ /* 0x000fe40004807042 */
[----:B------:R-:W-:Y:S02]  /*25d0*/  F2FP.SATFINITE.E4M3.F32.PACK_AB_MERGE_C R111, R69, R68, R70 ;  /* 0x00000044456f723e */ /* 0x000fe40004807046 */
[----:B------:R-:W-:Y:S02]  /*25e0*/  F2FP.SATFINITE.E4M3.F32.PACK_AB_MERGE_C R112, R73, R72, R74 ;  /* 0x000000484970723e */ /* 0x000fe4000480704a */
[----:B------:R-:W3:Y:S01]  /*25f0*/  LDTM.x64 R12, tmem[UR4+0x80] ;  /* 0x00008004000c79ee */ /* 0x000ee20008340000 */
[----:B------:R-:W-:-:S02]  /*2600*/  F2FP.SATFINITE.E4M3.F32.PACK_AB_MERGE_C R90, R91, R90, RZ ;  /* 0x0000005a5b5a723e */ /* 0x000fc400048070ff */
[----:B------:R-:W-:Y:S02]  /*2610*/  F2FP.SATFINITE.E4M3.F32.PACK_AB_MERGE_C R78, R79, R78, RZ ;  /* 0x0000004e4f4e723e */ /* 0x000fe400048070ff */
[----:B------:R-:W-:Y:S02]  /*2620*/  F2FP.SATFINITE.E4M3.F32.PACK_AB_MERGE_C R82, R83, R82, RZ ;  /* 0x000000525352723e */ /* 0x000fe400048070ff */
[----:B------:R-:W-:Y:S02]  /*2630*/  F2FP.SATFINITE.E4M3.F32.PACK_AB_MERGE_C R86, R87, R86, RZ ;  /* 0x000000565756723e */ /* 0x000fe400048070ff */
[----:B------:R-:W-:Y:S02]  /*2640*/  F2FP.SATFINITE.E4M3.F32.PACK_AB_MERGE_C R94, R95, R94, RZ ;  /* 0x0000005e5f5e723e */ /* 0x000fe400048070ff */
[----:B------:R-:W-:Y:S02]  /*2650*/  F2FP.SATFINITE.E4M3.F32.PACK_AB_MERGE_C R88, R89, R88, R90 ;  /* 0x000000585958723e */ /* 0x000fe4000480705a */
[----:B------:R-:W-:-:S02]  /*2660*/  F2FP.SATFINITE.E4M3.F32.PACK_AB_MERGE_C R113, R77, R76, R78 ;  /* 0x0000004c4d71723e */ /* 0x000fc4000480704e */
[----:B------:R-:W-:Y:S02]  /*2670*/  F2FP.SATFINITE.E4M3.F32.PACK_AB_MERGE_C R114, R81, R80, R82 ;  /* 0x000000505172723e */ /* 0x000fe40004807052 */
[----:B------:R-:W-:Y:S02]  /*2680*/  F2FP.SATFINITE.E4M3.F32.PACK_AB_MERGE_C R115, R85, R84, R86 ;  /* 0x000000545573723e */ /* 0x000fe40004807056 */
[----:B------:R-:W-:Y:S02]  /*2690*/  F2FP.SATFINITE.E4M3.F32.PACK_AB_MERGE_C R89, R93, R92, R94 ;  /* 0x0000005c5d59723e */ /* 0x000fe4000480705e */
        /* <DEDUP_REMOVED lines=11> */
[----:B------:R-:W-:Y:S02]  /*2750*/  F2FP.SATFINITE.E4M3.F32.PACK_AB_MERGE_C R50, R51, R50, RZ ;  /* 0x000000323332723e */ /* 0x000fe400048070ff */
[----:B------:R-:W-:Y:S02]  /*2760*/  F2FP.SATFINITE.E4M3.F32.PACK_AB_MERGE_C R54, R55, R54, RZ ;  /* 0x000000363736723e */ /* 0x000fe400048070ff */
[----:B------:R-:W-:Y:S02]  /*2770*/  F2FP.SATFINITE.E4M3.F32.PACK_AB_MERGE_C R58, R59, R58, RZ ;  /* 0x0000003a3b3a723e */ /* 0x000fe400048070ff */
[----:B------:R-:W-:-:S02]  /*2780*/  F2FP.SATFINITE.E4M3.F32.PACK_AB_MERGE_C R62, R63, R62, RZ ;  /* 0x0000003e3f3e723e */ /* 0x000fc400048070ff */
[----:B------:R-:W-:Y:S02]  /*2790*/  F2FP.SATFINITE.E4M3.F32.PACK_AB_MERGE_C R66, R67, R66, RZ ;  /* 0x000000424342723e */ /* 0x000fe400048070ff */
[----:B------:R-:W-:Y:S02]  /*27a0*/  F2FP.SATFINITE.E4M3.F32.PACK_AB_MERGE_C R76, R13, R12, R14 ;  /* 0x0000000c0d4c723e */ /* 0x000fe4000480700e */
        /* <DEDUP_REMOVED lines=13> */
[----:B-----5:R-:W3:Y:S01]  /*2880*/  LDTM.x64 R4, tmem[UR4+0xc0] ;  /* 0x0000c004000479ee */ /* 0x020ee20008340000 */
[----:B------:R-:W-:Y:S01]  /*2890*/  F2FP.SATFINITE.E4M3.F32.PACK_AB_MERGE_C R70, R71, R70, RZ ;  /* 0x000000464746723e */ /* 0x000fe200048070ff */
[----:B------:R-:W-:Y:S01]  /*28a0*/  NOP ;  /* 0x0000000000007918 */ /* 0x000fe20000000000 */
[----:B------:R-:W-:Y:S01]  /*28b0*/  F2FP.SATFINITE.E4M3.F32.PACK_AB_MERGE_C R154, R155, R154, RZ ;  /* 0x0000009a9b9a723e */ /* 0x000fe200048070ff */
[----:B------:R-:W-:Y:S01]  /*28c0*/  ULEA UR4, UR13, UR12, 0xe ;  /* 0x0000000c0d047291 */ /* 0x000fe2000f8e70ff */
[----:B------:R-:W-:Y:S01]  /*28d0*/  F2FP.SATFINITE.E4M3.F32.PACK_AB_MERGE_C R94, R69, R68, R70 ;  /* 0x00000044455e723e */ /* 0x000fe20004807046 */
[----:B------:R-:W-:Y:S01]  /*28e0*/  IMAD.SHL.U32 R69, R0, 0x10, RZ ;  /* 0x0000001000457824 */ /* 0x000fe200078e00ff */
[----:B------:R-:W-:-:S02]  /*28f0*/  LOP3.LUT R0, R3, 0x3f80, RZ, 0xc0, !PT ;  /* 0x00003f8003007812 */ /* 0x000fc400078ec0ff */
[----:B------:R-:W-:Y:S02]  /*2900*/  F2FP.SATFINITE.E4M3.F32.PACK_AB_MERGE_C R158, R159, R158, RZ ;  /* 0x0000009e9f9e723e */ /* 0x000fe400048070ff */
[----:B------:R-:W-:Y:S02]  /*2910*/  LOP3.LUT R0, R0, 0x70, R69, 0xf8, !PT ;  /* 0x0000007000007812 */ /* 0x000fe400078ef845 */
[----:B------:R-:W-:Y:S02]  /*2920*/  F2FP.SATFINITE.E4M3.F32.PACK_AB_MERGE_C R151, R163, R162, RZ ;  /* 0x000000a2a397723e */ /* 0x000fe400048070ff */
[----:B------:R-:W-:Y:S01]  /*2930*/  F2FP.SATFINITE.E4M3.F32.PACK_AB_MERGE_C R74, R75, R74, RZ ;  /* 0x0000004a4b4a723e */ /* 0x000fe200048070ff */
[----:B--2---:R-:W-:Y:S01]  /*2940*/  STS.128 [R0+UR12], R164 ;  /* 0x000000a400007988 */ /* 0x004fe20008000c0c */
[----:B------:R-:W-:Y:S02]  /*2950*/  F2FP.SATFINITE.E4M3.F32.PACK_AB_MERGE_C R116, R117, R116, R118 ;  /* 0x000000747574723e */ /* 0x000fe40004807076 */
[----:B------:R-:W-:Y:S01]  /*2960*/  F2FP.SATFINITE.E4M3.F32.PACK_AB_MERGE_C R117, R121, R120, R122 ;  /* 0x000000787975723e */ /* 0x000fe2000480707a */
[----:B------:R2:W-:Y:S01]  /*2970*/  STS.128 [R0+UR12+0x4000], R76 ;  /* 0x0040004c00007988 */ /* 0x0005e20008000c0c */
[----:B------:R-:W-:-:S02]  /*2980*/  F2FP.SATFINITE.E4M3.F32.PACK_AB_MERGE_C R118, R125, R124, R126 ;  /* 0x0000007c7d76723e */ /* 0x000fc4000480707e */
[----:B------:R-:W-:Y:S02]  /*2990*/  F2FP.SATFINITE.E4M3.F32.PACK_AB_MERGE_C R119, R129, R128, R119 ;  /* 0x000000808177723e */ /* 0x000fe40004807077 */
[----:B---3--:R-:W-:Y:S02]  /*29a0*/  F2FP.SATFINITE.E4M3.F32.PACK_AB_MERGE_C R6, R7, R6, RZ ;  /* 0x000000060706723e */ /* 0x008fe400048070ff */
[----:B------:R-:W-:Y:S02]  /*29b0*/  F2FP.SATFINITE.E4M3.F32.PACK_AB_MERGE_C R10, R11, R10, RZ ;  /* 0x0000000a0b0a723e */ /* 0x000fe400048070ff */
[----:B------:R-:W-:Y:S02]  /*29c0*/  F2FP.SATFINITE.E4M3.F32.PACK_AB_MERGE_C R14, R15, R14, RZ ;  /* 0x0000000e0f0e723e */ /* 0x000fe400048070ff */
[----:B------:R-:W-:Y:S02]  /*29d0*/  F2FP.SATFINITE.E4M3.F32.PACK_AB_MERGE_C R7, R19, R18, RZ ;  /* 0x000000121307723e */ /* 0x000fe400048070ff */
[----:B------:R-:W-:-:S02]  /*29e0*/  F2FP.SATFINITE.E4M3.F32.PACK_AB_MERGE_C R22, R23, R22, RZ ;  /* 0x000000161716723e */ /* 0x000fc400048070ff */
[----:B------:R-:W-:Y:S02]  /*29f0*/  F2FP.SATFINITE.E4M3.F32.PACK_AB_MERGE_C R132, R133, R132, R134 ;  /* 0x000000848584723e */ /* 0x000fe40004807086 */
[----:B------:R-:W-:Y:S02]  /*2a00*/  F2FP.SATFINITE.E4M3.F32.PACK_AB_MERGE_C R26, R27, R26, RZ ;  /* 0x0000001a1b1a723e */ /* 0x000fe400048070ff */
[----:B------:R-:W-:Y:S02]  /*2a10*/  F2FP.SATFINITE.E4M3.F32.PACK_AB_MERGE_C R30, R31, R30, RZ ;  /* 0x0000001e1f1e723e */ /* 0x000fe400048070ff */
[----:B------:R-:W-:Y:S02]  /*2a20*/  F2FP.SATFINITE.E4M3.F32.PACK_AB_MERGE_C R23, R35, R34, RZ ;  /* 0x000000222317723e */ /* 0x000fe400048070ff */
[----:B------:R-:W-:Y:S02]  /*2a30*/  F2FP.SATFINITE.E4M3.F32.PACK_AB_MERGE_C R38, R39, R38, RZ ;  /* 0x000000262726723e */ /* 0x000fe400048070ff */
[----:B------:R-:W-:-:S02]  /*2a40*/  F2FP.SATFINITE.E4M3.F32.PACK_AB_MERGE_C R4, R5, R4, R6 ;  /* 0x000000040504723e */ /* 0x000fc40004807006 */
[----:B------:R-:W-:Y:S02]  /*2a50*/  LOP3.LUT R2, R0, 0x10, RZ, 0x3c, !PT ;  /* 0x0000001000027812 */ /* 0x000fe400078e3cff */
[----:B------:R-:W-:Y:S02]  /*2a60*/  F2FP.SATFINITE.E4M3.F32.PACK_AB_MERGE_C R133, R137, R136, R138 ;  /* 0x000000888985723e */ /* 0x000fe4000480708a */
[----:B------:R-:W-:Y:S01]  /*2a70*/  F2FP.SATFINITE.E4M3.F32.PACK_AB_MERGE_C R134, R141, R140, R142 ;  /* 0x0000008c8d86723e */ /* 0x000fe2000480708e */
[----:B------:R3:W-:Y:S01]  /*2a80*/  STS.128 [R2+UR12], R116 ;  /* 0x0000007402007988 */ /* 0x0007e20008000c0c */
[----:B------:R-:W-:Y:S02]  /*2a90*/  F2FP.SATFINITE.E4M3.F32.PACK_AB_MERGE_C R135, R145, R144, R135 ;  /* 0x000000909187723e */ /* 0x000fe40004807087 */
[----:B------:R-:W-:Y:S01]  /*2aa0*/  F2FP.SATFINITE.E4M3.F32.PACK_AB_MERGE_C R148, R149, R148, R150 ;  /* 0x000000949594723e */ /* 0x000fe20004807096 */
[----:B------:R3:W-:Y:S01]  /*2ab0*/  STS.128 [R2+UR12+0x4000], R80 ;  /* 0x0040005002007988 */ /* 0x0007e20008000c0c */
[----:B------:R-:W-:-:S02]  /*2ac0*/  F2FP.SATFINITE.E4M3.F32.PACK_AB_MERGE_C R42, R43, R42, RZ ;  /* 0x0000002a2b2a723e */ /* 0x000fc400048070ff */
[----:B------:R-:W-:Y:S02]  /*2ad0*/  F2FP.SATFINITE.E4M3.F32.PACK_AB_MERGE_C R46, R47, R46, RZ ;  /* 0x0000002e2f2e723e */ /* 0x000fe400048070ff */
[----:B------:R-:W-:Y:S02]  /*2ae0*/  F2FP.SATFINITE.E4M3.F32.PACK_AB_MERGE_C R39, R51, R50, RZ ;  /* 0x000000323327723e */ /* 0x000fe400048070ff */
[----:B------:R-:W-:Y:S02]  /*2af0*/  F2FP.SATFINITE.E4M3.F32.PACK_AB_MERGE_C R54, R55, R54, RZ ;  /* 0x000000363736723e */ /* 0x000fe400048070ff */
[----:B------:R-:W-:Y:S02]  /*2b00*/  F2FP.SATFINITE.E4M3.F32.PACK_AB_MERGE_C R5, R9, R8, R10 ;  /* 0x000000080905723e */ /* 0x000fe4000480700a */
[----:B------:R-:W-:Y:S02]  /*2b10*/  LOP3.LUT R3, R0, 0x20, RZ, 0x3c, !PT ;  /* 0x0000002000037812 */ /* 0x000fe400078e3cff */
[----:B------:R-:W-:-:S02]  /*2b20*/  F2FP.SATFINITE.E4M3.F32.PACK_AB_MERGE_C R149, R153, R152, R154 ;  /* 0x000000989995723e */ /* 0x000fc4000480709a */
[----:B------:R-:W-:Y:S01]  /*2b30*/  F2FP.SATFINITE.E4M3.F32.PACK_AB_MERGE_C R150, R157, R156, R158 ;  /* 0x0000009c9d96723e */ /* 0x000fe2000480709e */
[----:B------:R3:W-:Y:S01]  /*2b40*/  STS.128 [R3+UR12], R132 ;  /* 0x0000008403007988 */ /* 0x0007e20008000c0c */
[----:B------:R-:W-:Y:S02]  /*2b50*/  F2FP.SATFINITE.E4M3.F32.PACK_AB_MERGE_C R151, R161, R160, R151 ;  /* 0x000000a0a197723e */ /* 0x000fe40004807097 */
[----:B------:R-:W-:Y:S01]  /*2b60*/  F2FP.SATFINITE.E4M3.F32.PACK_AB_MERGE_C R98, R99, R98, RZ ;  /* 0x000000626362723e */ /* 0x000fe200048070ff */
[----:B------:R3:W-:Y:S01]  /*2b70*/  STS.128 [R3+UR12+0x4000], R84 ;  /* 0x0040005403007988 */ /* 0x0007e20008000c0c */
[----:B------:R-:W-:Y:S02]  /*2b80*/  F2FP.SATFINITE.E4M3.F32.PACK_AB_MERGE_C R91, R103, R102, RZ ;  /* 0x00000066675b723e */ /* 0x000fe400048070ff */
[----:B------:R-:W-:Y:S02]  /*2b90*/  F2FP.SATFINITE.E4M3.F32.PACK_AB_MERGE_C R95, R73, R72, R74 ;  /* 0x00000048495f723e */ /* 0x000fe4000480704a */
[----:B------:R-:W-:-:S02]  /*2ba0*/  F2FP.SATFINITE.E4M3.F32.PACK_AB_MERGE_C R58, R59, R58, RZ ;  /* 0x0000003a3b3a723e */ /* 0x000fc400048070ff */
[----:B------:R-:W-:Y:S02]  /*2bb0*/  F2FP.SATFINITE.E4M3.F32.PACK_AB_MERGE_C R62, R63, R62, RZ ;  /* 0x0000003e3f3e723e */ /* 0x000fe400048070ff */
[----:B------:R-:W-:Y:S02]  /*2bc0*/  F2FP.SATFINITE.E4M3.F32.PACK_AB_MERGE_C R66, R67, R66, RZ ;  /* 0x000000424342723e */ /* 0x000fe400048070ff */
[----:B------:R-:W-:Y:S02]  /*2bd0*/  LOP3.LUT R8, R0, 0x30, RZ, 0x3c, !PT ;  /* 0x0000003000087812 */ /* 0x000fe400078e3cff */
[----:B------:R-:W-:Y:S02]  /*2be0*/  F2FP.SATFINITE.E4M3.F32.PACK_AB_MERGE_C R6, R13, R12, R14 ;  /* 0x0000000c0d06723e */ /* 0x000fe4000480700e */
[----:B------:R-:W-:Y:S01]  /*2bf0*/  F2FP.SATFINITE.E4M3.F32.PACK_AB_MERGE_C R7, R17, R16, R7 ;  /* 0x000000101107723e */ /* 0x000fe20004807007 */
[----:B------:R3:W-:Y:S01]  /*2c00*/  STS.128 [R8+UR12], R148 ;  /* 0x0000009408007988 */ /* 0x0007e20008000c0c */
[----:B------:R-:W-:-:S02]  /*2c10*/  F2FP.SATFINITE.E4M3.F32.PACK_AB_MERGE_C R20, R21, R20, R22 ;  /* 0x000000141514723e */ /* 0x000fc40004807016 */
[C---:B------:R-:W-:Y:S01]  /*2c20*/  LOP3.LUT R9, R0.reuse, 0x40, RZ, 0x3c, !PT ;  /* 0x0000004000097812 */ /* 0x040fe200078e3cff */
[----:B------:R3:W-:Y:S01]  /*2c30*/  STS.128 [R8+UR12+0x4000], R92 ;  /* 0x0040005c08007988 */ /* 0x0007e20008000c0c */
[----:B------:R-:W-:Y:S02]  /*2c40*/  F2FP.SATFINITE.E4M3.F32.PACK_AB_MERGE_C R21, R25, R24, R26 ;  /* 0x000000181915723e */ /* 0x000fe4000480701a */
[----:B------:R-:W-:Y:S01]  /*2c50*/  F2FP.SATFINITE.E4M3.F32.PACK_AB_MERGE_C R22, R29, R28, R30 ;  /* 0x0000001c1d16723e */ /* 0x000fe2000480701e */
[----:B------:R3:W-:Y:S01]  /*2c60*/  STS.128 [R9+UR12], R104 ;  /* 0x0000006809007988 */ /* 0x0007e20008000c0c */
[----:B------:R-:W-:Y:S02]  /*2c70*/  F2FP.SATFINITE.E4M3.F32.PACK_AB_MERGE_C R23, R33, R32, R23 ;  /* 0x000000202117723e */ /* 0x000fe40004807017 */
[----:B------:R-:W-:Y:S01]  /*2c80*/  F2FP.SATFINITE.E4M3.F32.PACK_AB_MERGE_C R36, R37, R36, R38 ;  /* 0x000000242524723e */ /* 0x000fe20004807026 */
[----:B------:R3:W-:Y:S01]  /*2c90*/  STS.128 [R9+UR12+0x4000], R4 ;  /* 0x0040000409007988 */ /* 0x0007e20008000c0c */
[----:B------:R-:W-:-:S02]  /*2ca0*/  LOP3.LUT R10, R0, 0x50, RZ, 0x3c, !PT ;  /* 0x00000050000a7812 */ /* 0x000fc400078e3cff */
[----:B------:R-:W-:Y:S02]  /*2cb0*/  F2FP.SATFINITE.E4M3.F32.PACK_AB_MERGE_C R37, R41, R40, R42 ;  /* 0x000000282925723e */ /* 0x000fe4000480702a */
[----:B------:R-:W-:Y:S01]  /*2cc0*/  F2FP.SATFINITE.E4M3.F32.PACK_AB_MERGE_C R38, R45, R44, R46 ;  /* 0x0000002c2d26723e */ /* 0x000fe2000480702e */
[----:B------:R3:W-:Y:S01]  /*2cd0*/  STS.128 [R10+UR12], R108 ;  /* 0x0000006c0a007988 */ /* 0x0007e20008000c0c */
[----:B------:R-:W-:Y:S02]  /*2ce0*/  F2FP.SATFINITE.E4M3.F32.PACK_AB_MERGE_C R39, R49, R48, R39 ;  /* 0x000000303127723e */ /* 0x000fe40004807027 */
[----:B------:R-:W-:Y:S01]  /*2cf0*/  F2FP.SATFINITE.E4M3.F32.PACK_AB_MERGE_C R52, R53, R52, R54 ;  /* 0x000000343534723e */ /* 0x000fe20004807036 */
[----:B------:R3:W-:Y:S01]  /*2d00*/  STS.128 [R10+UR12+0x4000], R20 ;  /* 0x004000140a007988 */ /* 0x0007e20008000c0c */
[----:B------:R-:W-:Y:S02]  /*2d10*/  LOP3.LUT R11, R0, 0x60, RZ, 0x3c, !PT ;  /* 0x00000060000b7812 */ /* 0x000fe400078e3cff */
[----:B------:R-:W-:-:S02]  /*2d20*/  F2FP.SATFINITE.E4M3.F32.PACK_AB_MERGE_C R90, R97, R96, R98 ;  /* 0x00000060615a723e */ /* 0x000fc40004807062 */
[----:B------:R-:W-:Y:S01]  /*2d30*/  F2FP.SATFINITE.E4M3.F32.PACK_AB_MERGE_C R91, R101, R100, R91 ;  /* 0x00000064655b723e */ /* 0x000fe2000480705b */
[----:B------:R3:W-:Y:S01]  /*2d40*/  STS.128 [R11+UR12], R112 ;  /* 0x000000700b007988 */ /* 0x0007e20008000c0c */
[----:B------:R-:W-:Y:S02]  /*2d50*/  F2FP.SATFINITE.E4M3.F32.PACK_AB_MERGE_C R53, R57, R56, R58 ;  /* 0x000000383935723e */ /* 0x000fe4000480703a */
[----:B------:R-:W-:Y:S01]  /*2d60*/  F2FP.SATFINITE.E4M3.F32.PACK_AB_MERGE_C R54, R61, R60, R62 ;  /* 0x0000003c3d36723e */ /* 0x000fe2000480703e */
[----:B------:R3:W-:Y:S01]  /*2d70*/  STS.128 [R11+UR12+0x4000], R36 ;  /* 0x004000240b007988 */ /* 0x0007e20008000c0c */
[----:B------:R-:W-:Y:S02]  /*2d80*/  F2FP.SATFINITE.E4M3.F32.PACK_AB_MERGE_C R55, R65, R64, R66 ;  /* 0x000000404137723e */ /* 0x000fe40004807042 */
[----:B--2---:R-:W-:-:S05]  /*2d90*/  LOP3.LUT R0, R0, 0x70, RZ, 0x3c, !PT ;  /* 0x0000007000007812 */ /* 0x004fca00078e3cff */
[----:B------:R3:W-:Y:S04]  /*2da0*/  STS.128 [R0+UR12], R88 ;  /* 0x0000005800007988 */ /* 0x0007e80008000c0c */
[----:B------:R3:W-:Y:S01]  /*2db0*/  STS.128 [R0+UR12+0x4000], R52 ;  /* 0x0040003400007988 */ /* 0x0007e20008000c0c */
[----:B------:R2:W-:Y:S06]  /*2dc0*/  MEMBAR.ALL.CTA ;  /* 0x0000000000007992 */ /* 0x0005ec0000008000 */
[----:B--2---:R-:W2:Y:S02]  /*2dd0*/  FENCE.VIEW.ASYNC.S ;  /* 0x00000000000073c6 */ /* 0x004ea40000000000 */
[----:B--2---:R-:W-:Y:S06]  /*2de0*/  BAR.SYNC.DEFER_BLOCKING 0x0 ;  /* 0x0000000000007b1d */ /* 0x004fec0000010000 */
[----:B------:R3:W-:Y:S01]  /*2df0*/  @UP1 UTMASTG.2D [UR4], [UR14] ;  /* 0x000000040e0013b5 */ /* 0x0007e20008008000 */
[----:B------:R0:W-:Y:S01]  /*2e00*/  UTMACMDFLUSH ;  /* 0x00000000000079b7 */ /* 0x0001e20000000000 */
[----:B------:R-:W-:-:S04]  /*2e10*/  DEPBAR.LE SB0, 0x0 ;  /* 0x000080000000791a */ /* 0x000fc80000000000 */
[----:B------:R-:W-:Y:S08]  /*2e20*/  BAR.SYNC.DEFER_BLOCKING 0x0 ;  /* 0x0000000000007b1d */ /* 0x000ff00000010000 */
[----:B------:R-:W-:Y:S06]  /*2e30*/  BAR.SYNC.DEFER_BLOCKING 0x0 ;  /* 0x0000000000007b1d */ /* 0x000fec0000010000 */
[----:B---3--:R-:W-:Y:S05]  /*2e40*/  @P2 BRA `(.L_x_71) ;  /* 0x0000000000a02947 */ /* 0x008fea0003800000 */
[----:B------:R-:W2:Y:S01]  /*2e50*/  S2UR UR5, SR_CgaCtaId ;  /* 0x00000000000579c3 */ /* 0x000ea20000008800 */
[----:B------:R-:W-:Y:S01]  /*2e60*/  NOP ;  /* 0x0000000000007918 */ /* 0x000fe20000000000 */
[----:B------:R-:W-:Y:S01]  /*2e70*/  UMOV UR4, 0x50 ;  /* 0x0000005000047882 */ /* 0x000fe20000000000 */
[----:B------:R-:W-:Y:S02]  /*2e80*/  IMAD.U32 R0, RZ, RZ, UR24 ;  /* 0x00000018ff007e24 */ /* 0x000fe4000f8e00ff */
[----:B------:R-:W-:Y:S02]  /*2e90*/  IMAD.MOV.U32 R3, RZ, RZ, 0xff ;  /* 0x000000ffff037424 */ /* 0x000fe400078e00ff */
[----:B------:R-:W-:Y:S01]  /*2ea0*/  IMAD.MOV.U32 R7, RZ, RZ, 0x1 ;  /* 0x00000001ff077424 */ /* 0x000fe200078e00ff */
[----:B------:R-:W-:-:S04]  /*2eb0*/  LOP3.LUT R0, R0, 0xffff, RZ, 0xc0, !PT ;  /* 0x0000ffff00007812 */ /* 0x000fc800078ec0ff */
[----:B------:R-:W-:-:S05]  /*2ec0*/  SHF.R.U32.HI R0, RZ, 0x5, R0 ;  /* 0x00000005ff007819 */ /* 0x000fca0000011600 */
[----:B------:R-:W-:Y:S01]  /*2ed0*/  VIADD R2, R0, 0x10 ;  /* 0x0000001000027836 */ /* 0x000fe20000000000 */
[----:B------:R-:W-:Y:S01]  /*2ee0*/  SHF.L.U32 R0, R3, R0, RZ ;  /* 0x0000000003007219 */ /* 0x000fe200000006ff */
[----:B--2---:R-:W-:-:S03]  /*2ef0*/  ULEA UR6, UR5, UR4, 0x18 ;  /* 0x0000000405067291 */ /* 0x004fc6000f8ec0ff */
[----:B------:R-:W-:-:S04]  /*2f00*/  SHF.L.U32 R3, R7, R2, RZ ;  /* 0x0000000207037219 */ /* 0x000fc800000006ff */
[----:B------:R-:W-:Y:S02]  /*2f10*/  LOP3.LUT R0, R3, R0, RZ, 0xfc, !PT ;  /* 0x0000000003007212 */ /* 0x000fe400078efcff */
[----:B------:R-:W2:Y:S02]  /*2f20*/  LDS R5, [UR6] ;  /* 0x00000006ff057984 */ /* 0x000ea40008000800 */
[C---:B------:R-:W-:Y:S02]  /*2f30*/  LOP3.LUT R2, R0.reuse, 0xffff, RZ, 0xc0, !PT ;  /* 0x0000ffff00027812 */ /* 0x040fe400078ec0ff */
[----:B--2---:R-:W-:-:S04]  /*2f40*/  LOP3.LUT R3, R0, 0xffff, R5, 0x80, !PT ;  /* 0x0000ffff00037812 */ /* 0x004fc800078e8005 */
[----:B------:R-:W-:-:S13]  /*2f50*/  ISETP.NE.AND P0, PT, R3, R2, PT ;  /* 0x000000020300720c */ /* 0x000fda0003f05270 */
[----:B------:R-:W-:Y:S05]  /*2f60*/  @P0 BRA `(.L_x_72) ;  /* 0x0000000000500947 */ /* 0x000fea0003800000 */
[----:B------:R-:W-:Y:S02]  /*2f70*/  SHF.R.U32.HI R5, RZ, 0x10, R5 ;  /* 0x00000010ff057819 */ /* 0x000fe40000011605 */
[----:B------:R-:W-:-:S04]  /*2f80*/  SHF.R.U32.HI R2, RZ, 0x10, R0 ;  /* 0x00000010ff027819 */ /* 0x000fc80000011600 */
[----:B------:R-:W-:-:S04]  /*2f90*/  LOP3.LUT R5, R5, R2, RZ, 0xc0, !PT ;  /* 0x0000000205057212 */ /* 0x000fc800078ec0ff */
[----:B------:R-:W-:-:S13]  /*2fa0*/  ISETP.NE.AND P0, PT, R5, R2, PT ;  /* 0x000000020500720c */ /* 0x000fda0003f05270 */
[----:B------:R-:W-:Y:S05]  /*2fb0*/  @P0 BRA `(.L_x_73) ;  /* 0x0000000000300947 */ /* 0x000fea0003800000 */
[----:B------:R-:W-:Y:S01]  /*2fc0*/  R2UR UR4, R0 ;  /* 0x00000000000472ca */ /* 0x000fe200000e0000 */
[----:B------:R-:W-:Y:S01]  /*2fd0*/  VOTEU.ANY UR5, UPT, PT ;  /* 0x0000000000057886 */ /* 0x000fe200038e0100 */
[----:B------:R-:W2:Y:S01]  /*2fe0*/  S2R R0, SR_LANEID ;  /* 0x0000000000007919 */ /* 0x000ea20000000000 */
[----:B------:R-:W-:-:S10]  /*2ff0*/  UFLO.U32 UR5, UR5 ;  /* 0x00000005000572bd */ /* 0x000fd400080e0000 */
[----:B------:R-:W-:-:S06]  /*3000*/  ULOP3.LUT UR4, URZ, UR4, URZ, 0x33, !UPT ;  /* 0x00000004ff047292 */ /* 0x000fcc000f8e33ff */
[----:B------:R-:W-:-:S04]  /*3010*/  IMAD.U32 R2, RZ, RZ, UR4 ;  /* 0x00000004ff027e24 */ /* 0x000fc8000f8e00ff */
[----:B------:R-:W3:Y:S02]  /*3020*/  REDUX UR7, R2 ;  /* 0x00000000020773c4 */ /* 0x000ee40000000000 */
[----:B------:R4:W-:Y:S01]  /*3030*/  UTCATOMSWS.AND URZ, UR4 ;  /* 0x0000000400ff79e3 */ /* 0x0009e20008000000 */
[----:B--2---:R-:W-:Y:S01]  /*3040*/  ISETP.EQ.U32.AND P0, PT, R0, UR5, PT ;  /* 0x0000000500007c0c */ /* 0x004fe2000bf02070 */
[----:B---3--:R-:W-:-:S12]  /*3050*/  IMAD.U32 R0, RZ, RZ, UR7 ;  /* 0x00000007ff007e24 */ /* 0x008fd8000f8e00ff */
[----:B------:R4:W-:Y:S01]  /*3060*/  @P0 ATOMS.AND RZ, [UR6], R0 ;  /* 0x00000000ffff098c */ /* 0x0009e2000a800006 */
[----:B------:R-:W-:Y:S05]  /*3070*/  BRA `(.L_x_71) ;  /* 0x0000000000147947 */ /* 0x000fea0003800000 */
.L_x_73:
[----:B------:R-:W-:-:S07]  /*3080*/  MOV R2, 0x30a0 ;  /* 0x000030a000027802 */ /* 0x000fce0000000f00 */
[----:B-1----:R-:W-:Y:S05]  /*3090*/  CALL.REL.NOINC `($__internal_0_$__cuda_sm10x_tcgen05_guardrail_trap_col_being_dealloced_not_returned_by_alloc) ;  /* 0x0000000000447944 */ /* 0x002fea0003c00000 */
[----:B------:R-:W-:Y:S05]  /*30a0*/  BRA `(.L_x_71) ;  /* 0x0000000000087947 */ /* 0x000fea0003800000 */
.L_x_72:
[----:B------:R-:W-:-:S07]  /*30b0*/  MOV R2, 0x30d0 ;  /* 0x000030d000027802 */ /* 0x000fce0000000f00 */
[----:B-1----:R-:W-:Y:S05]  /*30c0*/  CALL.REL.NOINC `($__internal_2_$__cuda_sm10x_tcgen05_guardrail_trap_unallocated_columns_being_dealloced) ;  /* 0x0000000000507944 */ /* 0x002fea0003c00000 */
.L_x_71:
[----:B------:R-:W-:Y:S01]  /*30d0*/  NOP ;  /* 0x0000000000007918 */ /* 0x000fe20000000000 */
[----:B----4-:R-:W-:Y:S05]  /*30e0*/  EXIT ;  /* 0x000000000000794d */ /* 0x010fea0003800000 */
.L_x_58:
[----:B------:R-:W2:Y:S02]  /*30f0*/  SYNCS.PHASECHK.TRANS64.TRYWAIT P0, [UR12+0x12000], RZ ;  /* 0x012000ffff0075a7 */ /* 0x000ea4000800110c */
[----:B--2---:R-:W-:Y:S05]  /*3100*/  @!P0 BRA `(.L_x_58) ;  /* 0xfffffffc00f88947 */ /* 0x004fea000383ffff */
[----:B------:R-:W-:Y:S05]  /*3110*/  BRA `(.L_x_74) ;  /* 0xffffffe800747947 */ /* 0x000fea000383ffff */
.L_x_60:
[----:B------:R-:W2:Y:S02]  /*3120*/  SYNCS.PHASECHK.TRANS64.TRYWAIT P1, [UR12+0x12020], RZ ;  /* 0x012020ffff0075a7 */ /* 0x000ea4000802110c */
[----:B--2---:R-:W-:Y:S05]  /*3130*/  @!P1 BRA `(.L_x_60) ;  /* 0xfffffffc00f89947 */ /* 0x004fea000383ffff */
[----:B------:R-:W-:Y:S05]  /*3140*/  BRA `(.L_x_75) ;  /* 0xffffffe800f47947 */ /* 0x000fea000383ffff */
.L_x_61:
[----:B------:R-:W3:Y:S02]  /*3150*/  SYNCS.PHASECHK.TRANS64.TRYWAIT P0, [UR18+0x12000], R4 ;  /* 0x01200004ff0075a7 */ /* 0x000ee40008001112 */
[----:B---3--:R-:W-:Y:S05]  /*3160*/  @!P0 BRA `(.L_x_61) ;  /* 0xfffffffc00f88947 */ /* 0x008fea000383ffff */
[----:B------:R-:W-:Y:S05]  /*3170*/  BRA `(.L_x_76) ;  /* 0xffffffec007c7947 */ /* 0x000fea000383ffff */
.L_x_63:
[----:B------:R-:W3:Y:S02]  /*3180*/  SYNCS.PHASECHK.TRANS64.TRYWAIT P0, [UR18+0x12020], R4 ;  /* 0x01202004ff0075a7 */ /* 0x000ee40008001112 */
[----:B---3--:R-:W-:Y:S05]  /*3190*/  @!P0 BRA `(.L_x_63) ;  /* 0xfffffffc00f88947 */ /* 0x008fea000383ffff */
[----:B------:R-:W-:Y:S05]  /*31a0*/  BRA `(.L_x_77) ;  /* 0xffffffec00f07947 */ /* 0x000fea000383ffff */
        .weak           $__internal_0_$__cuda_sm10x_tcgen05_guardrail_trap_col_being_dealloced_not_returned_by_alloc
        .type           $__internal_0_$__cuda_sm10x_tcgen05_guardrail_trap_col_being_dealloced_not_returned_by_alloc,@function
        .size           $__internal_0_$__cuda_sm10x_tcgen05_guardrail_trap_col_being_dealloced_not_returned_by_alloc,($__internal_1_$__cuda_sm10x_tcgen05_guardrail_trap_phase_invalid_during_alloc - $__internal_0_$__cuda_sm10x_tcgen05_guardrail_trap_col_being_dealloced_not_returned_by_alloc)
$__internal_0_$__cuda_sm10x_tcgen05_guardrail_trap_col_being_dealloced_not_returned_by_alloc:
[----:B------:R-:W-:Y:S05]  /*31b0*/  BPT.TRAP 0x1 ;  /* 0x000000040000795c */ /* 0x000fea0000300000 */
[----:B------:R-:W-:-:S04]  /*31c0*/  IMAD.MOV.U32 R3, RZ, RZ, 0x0 ;  /* 0x00000000ff037424 */ /* 0x000fc800078e00ff */
[----:B------:R-:W-:Y:S05]  /*31d0*/  RET.REL.NODEC R2 `(gluon_tcgen05) ;  /* 0xffffffcc02887950 */ /* 0x000fea0003c3ffff */
        .weak           $__internal_1_$__cuda_sm10x_tcgen05_guardrail_trap_phase_invalid_during_alloc
        .type           $__internal_1_$__cuda_sm10x_tcgen05_guardrail_trap_phase_invalid_during_alloc,@function
        .size           $__internal_1_$__cuda_sm10x_tcgen05_guardrail_trap_phase_invalid_during_alloc,($__internal_2_$__cuda_sm10x_tcgen05_guardrail_trap_unallocated_columns_being_dealloced - $__internal_1_$__cuda_sm10x_tcgen05_guardrail_trap_phase_invalid_during_alloc)
$__internal_1_$__cuda_sm10x_tcgen05_guardrail_trap_phase_invalid_during_alloc:
[----:B------:R-:W-:Y:S05]  /*31e0*/  BPT.TRAP 0x1 ;  /* 0x000000040000795c */ /* 0x000fea0000300000 */
[----:B------:R-:W-:-:S04]  /*31f0*/  IMAD.MOV.U32 R3, RZ, RZ, 0x0 ;  /* 0x00000000ff037424 */ /* 0x000fc800078e00ff */
[----:B------:R-:W-:Y:S05]  /*3200*/  RET.REL.NODEC R2 `(gluon_tcgen05) ;  /* 0xffffffcc027c7950 */ /* 0x000fea0003c3ffff */
        .weak           $__internal_2_$__cuda_sm10x_tcgen05_guardrail_trap_unallocated_columns_being_dealloced
        .type           $__internal_2_$__cuda_sm10x_tcgen05_guardrail_trap_unallocated_columns_being_dealloced,@function
        .size           $__internal_2_$__cuda_sm10x_tcgen05_guardrail_trap_unallocated_columns_being_dealloced,(.L_x_81 - $__internal_2_$__cuda_sm10x_tcgen05_guardrail_trap_unallocated_columns_being_dealloced)
$__internal_2_$__cuda_sm10x_tcgen05_guardrail_trap_unallocated_columns_being_dealloced:
[----:B------:R-:W-:Y:S05]  /*3210*/  BPT.TRAP 0x1 ;  /* 0x000000040000795c */ /* 0x000fea0000300000 */
[----:B------:R-:W-:-:S04]  /*3220*/  IMAD.MOV.U32 R3, RZ, RZ, 0x0 ;  /* 0x00000000ff037424 */ /* 0x000fc800078e00ff */
[----:B------:R-:W-:Y:S05]  /*3230*/  RET.REL.NODEC R2 `(gluon_tcgen05) ;  /* 0xffffffcc02707950 */ /* 0x000fea0003c3ffff */
.L_x_78:
[----:B------:R-:W-:-:S00]  /*3240*/  BRA `(.L_x_78) ;  /* 0xfffffffc00fc7947 */ /* 0x000fc0000383ffff */
[----:B------:R-:W-:-:S00]  /*3250*/  NOP ;  /* 0x0000000000007918 */ /* 0x000fc00000000000 */
        /* <DEDUP_REMOVED lines=10> */
.L_x_81:


//--------------------- .nv.shared.gluon_tcgen05  --------------------------
	.section	.nv.shared.gluon_tcgen05,"aw",@nobits
	.sectionflags	@""
	.align	16
	.zero		1024


//--------------------- .nv.shared.reserved.0     --------------------------
	.section	.nv.shared.reserved.0,"aw",@nobits
	.align	8
	.weak		__nv_reservedSMEM_offset_0_alias
	.size		__nv_reservedSMEM_offset_0_alias, 0, 64
	.other		__nv_reservedSMEM_offset_0_alias,@"STO_CUDA_RESERVED_SHARED STV_DEFAULT"
__nv_reservedSMEM_offset_0_alias:
	.zero		0
.nv.shared.reserved.0:
	.zero		64
	.weak		__nv_reservedSMEM_allocation_phase
	.type		__nv_reservedSMEM_allocation_phase,@object
	.size		__nv_reservedSMEM_allocation_phase,(.L_0 - __nv_reservedSMEM_allocation_phase)
__nv_reservedSMEM_allocation_phase:
	.zero		1
.L_0:
	.zero		7
	.weak		__nv_reservedSMEM_devtool_atexit_pc
	.type		__nv_reservedSMEM_devtool_atexit_pc,@object
	.size		__nv_reservedSMEM_devtool_atexit_pc,(__nv_reservedSMEM_allocation_mask - __nv_reservedSMEM_devtool_atexit_pc)
__nv_reservedSMEM_devtool_atexit_pc:
	.zero		8
	.weak		__nv_reservedSMEM_allocation_mask
	.type		__nv_reservedSMEM_allocation_mask,@object
	.size		__nv_reservedSMEM_allocation_mask,(.L_2 - __nv_reservedSMEM_allocation_mask)
__nv_reservedSMEM_allocation_mask:
	.zero		4
.L_2:


//--------------------- .nv.constant0.gluon_tcgen05 --------------------------
	.section	.nv.constant0.gluon_tcgen05,"a",@progbits
	.sectionflags	@""
	.align	4
.nv.constant0.gluon_tcgen05:
	.zero		976


//--------------------- SYMBOLS --------------------------

	.type		.nv.reservedSmem.offset0,@object
	.size		.nv.reservedSmem.offset0,0x4
	.type		.nv.reservedSmem.cap,@object
	.size		.nv.reservedSmem.cap,0x4
